def gluon_wgmma(
    a_ptr,
    b_ptr,
    c_ptr,
    M,
    N,
    K,
    stride_am,
    stride_bk,
    stride_cm,
    BLOCK_M: gl.constexpr,
    BLOCK_N: gl.constexpr,
    BLOCK_K: gl.constexpr,
    DTYPE: gl.constexpr,
    A_LAYOUT: gl.constexpr,
    B_LAYOUT: gl.constexpr,
    C_LAYOUT: gl.constexpr,
    B_SHAPE: gl.constexpr,
    TRANS_B: gl.constexpr,
    NUM_BUFFERS: gl.constexpr,
    NUM_WARPS: gl.constexpr,
):
    a_desc = tma.make_tensor_descriptor(
        a_ptr, [M, K], [stride_am, 1], [BLOCK_M, BLOCK_K], A_LAYOUT
    )
    b_desc = tma.make_tensor_descriptor(
        b_ptr,
        [N, K] if TRANS_B else [K, N],
        [stride_bk, 1],
        B_SHAPE,
        B_LAYOUT,
    )
    c_desc = tma.make_tensor_descriptor(
        c_ptr, [M, N], [stride_cm, 1], [BLOCK_M, BLOCK_N], C_LAYOUT
    )

    a_bufs = gl.allocate_shared_memory(
        DTYPE, [NUM_BUFFERS, BLOCK_M, BLOCK_K], A_LAYOUT
    )
    b_bufs = gl.allocate_shared_memory(DTYPE, [NUM_BUFFERS] + B_SHAPE, B_LAYOUT)

    pid_m = gl.program_id(0)
    pid_n = gl.program_id(1)
    off_m = pid_m * BLOCK_M
    off_n = pid_n * BLOCK_N

    mma_layout: gl.constexpr = pick_wgmma_layout(DTYPE, BLOCK_M, BLOCK_N, NUM_WARPS)
    acc = warpgroup_mma_init(
        gl.zeros((BLOCK_M, BLOCK_N), dtype=gl.float32, layout=mma_layout)
    )

    bars = gl.allocate_shared_memory(
        gl.int64, [NUM_BUFFERS, 1], mbarrier.MBarrierLayout()
    )
    for i in gl.static_range(NUM_BUFFERS):
        mbarrier.init(bars.index(i), count=1)
    idx = 0
    phase = 0

    for k in range(0, K, BLOCK_K):
        a = a_bufs.index(idx)
        b = b_bufs.index(idx)
        bar = bars.index(idx)
        mbarrier.expect(bar, a_desc.block_type.nbytes + b_desc.block_type.nbytes)
        tma.async_copy_global_to_shared(a_desc, [off_m, k], bar, a)
        tma.async_copy_global_to_shared(
            b_desc, [off_n, k] if TRANS_B else [k, off_n], bar, b
        )
        mbarrier.wait(bar, phase=phase)

        if TRANS_B:
            b = b.permute((1, 0))
        acc = warpgroup_mma_wait(num_outstanding=0, deps=(acc,))
        acc = warpgroup_mma(a, b, acc, is_async=True)

        idx += 1
        if idx == NUM_BUFFERS:
            idx = 0
            phase ^= 1

    acc = warpgroup_mma_wait(num_outstanding=0, deps=(acc,))
    for i in gl.static_range(NUM_BUFFERS):
        mbarrier.invalidate(bars.index(i))

    c_smem = gl.allocate_shared_memory(DTYPE, [BLOCK_M, BLOCK_N], C_LAYOUT)
    c_smem.store(acc.to(DTYPE))
    fence_async_shared()
    tma.async_copy_shared_to_global(c_desc, [off_m, off_n], c_smem)
    tma.store_wait(pendings=0)

# config = {"BLOCK_K": 32, "BLOCK_M": 256, "BLOCK_N": 64, "arch": "sm_90", "dtype": "fp16", "num_buffers": 2, "num_warps": 8, "trans_b": 1}
# arch = sm_90


// ===== COMPILED SASS (sm_90a) =====

	.target	sm_90a

	.elftype	@"ET_EXEC"


//--------------------- .note.nv.tkinfo           --------------------------
	.section	.note.nv.tkinfo,"",@"SHT_NOTE"
	.sectionflags	@"SHF_NOTE_NV_TKINFO"
	.tkinfo
        /*0018*/ 	.word	0x00000002
        /*0030*/ 	.string	""
        /*0030*/ 	.string	"ptxas"
        /*0030*/ 	.string	"Cuda compilation tools, release 13.0, V13.0.88"
        /*0030*/ 	.string	"Build cuda_13.0.r13.0/compiler.36424714_0"
        /*0030*/ 	.string	"-v  -suppress-debug-info  -lineinfo  -arch sm_90a "



//--------------------- .note.nv.cuinfo           --------------------------
	.section	.note.nv.cuinfo,"",@"SHT_NOTE"
	.sectionflags	@"SHF_NOTE_NV_CUINFO"
        /*0018*/ 	.short	0x0002
        /*001a*/ 	.short	0x005a
        /*001c*/ 	.short	0x0082
	.zero		2


//--------------------- .nv.info                  --------------------------
	.section	.nv.info,"",@"SHT_CUDA_INFO"
	.align	4


	//----- nvinfo : EIATTR_REGCOUNT
	.align		4
        /*0000*/ 	.byte	0x04, 0x2f
        /*0002*/ 	.short	(.L_1 - .L_0)
	.align		4
.L_0:
        /*0004*/ 	.word	index@(gluon_wgmma)
        /*0008*/ 	.word	0x0000005a


	//----- nvinfo : EIATTR_FRAME_SIZE
	.align		4
.L_1:
        /*000c*/ 	.byte	0x04, 0x11
        /*000e*/ 	.short	(.L_3 - .L_2)
	.align		4
.L_2:
        /*0010*/ 	.word	index@(gluon_wgmma)
        /*0014*/ 	.word	0x00000000


	//----- nvinfo : EIATTR_MIN_STACK_SIZE
	.align		4
.L_3:
        /*0018*/ 	.byte	0x04, 0x12
        /*001a*/ 	.short	(.L_5 - .L_4)
	.align		4
.L_4:
        /*001c*/ 	.word	index@(gluon_wgmma)
        /*0020*/ 	.word	0x00000000
.L_5:


//--------------------- .nv.compat                --------------------------
	.section	.nv.compat,"",@"SHT_CUDA_COMPAT_INFO"
	.align	4
        /*0000*/ 	.byte	0x02, 0x09, 0x01, 0x00, 0x02, 0x02, 0x04, 0x00, 0x02, 0x05, 0x05, 0x00, 0x03, 0x07, 0x01, 0x01
        /*0010*/ 	.byte	0x02, 0x03, 0x03, 0x00, 0x02, 0x06, 0x01, 0x00, 0x04, 0x0b, 0x08, 0x00, 0x00, 0x00, 0x00, 0x00
        /*0020*/ 	.byte	0x00, 0x00, 0x00, 0x00


//--------------------- .nv.info.gluon_wgmma      --------------------------
	.section	.nv.info.gluon_wgmma,"",@"SHT_CUDA_INFO"
	.sectionflags	@""
	.align	4


	//----- nvinfo : EIATTR_CUDA_API_VERSION
	.align		4
        /*0000*/ 	.byte	0x04, 0x37
        /*0002*/ 	.short	(.L_7 - .L_6)
.L_6:
        /*0004*/ 	.word	0x00000082


	//----- nvinfo : EIATTR_KPARAM_INFO
	.align		4
.L_7:
        /*0008*/ 	.byte	0x04, 0x17
        /*000a*/ 	.short	(.L_9 - .L_8)
.L_8:
        /*000c*/ 	.word	0x00000000
        /*0010*/ 	.short	0x000a
        /*0012*/ 	.short	0x0048
        /*0014*/ 	.byte	0x00, 0xf4, 0x21, 0x00


	//----- nvinfo : EIATTR_KPARAM_INFO
	.align		4
.L_9:
        /*0018*/ 	.byte	0x04, 0x17
        /*001a*/ 	.short	(.L_11 - .L_10)
.L_10:
        /*001c*/ 	.word	0x00000000
        /*0020*/ 	.short	0x0009
        /*0022*/ 	.short	0x0040
        /*0024*/ 	.byte	0x00, 0xf4, 0x21, 0x00


	//----- nvinfo : EIATTR_KPARAM_INFO
	.align		4
.L_11:
        /*0028*/ 	.byte	0x04, 0x17
        /*002a*/ 	.short	(.L_13 - .L_12)
.L_12:
        /*002c*/ 	.word	0x00000000
        /*0030*/ 	.short	0x0008
        /*0032*/ 	.short	0x0038
        /*0034*/ 	.byte	0x00, 0xf0, 0x21, 0x00


	//----- nvinfo : EIATTR_KPARAM_INFO
	.align		4
.L_13:
        /*0038*/ 	.byte	0x04, 0x17
        /*003a*/ 	.short	(.L_15 - .L_14)
.L_14:
        /*003c*/ 	.word	0x00000000
        /*0040*/ 	.short	0x0007
        /*0042*/ 	.short	0x0030
        /*0044*/ 	.byte	0x00, 0xf0, 0x21, 0x00


	//----- nvinfo : EIATTR_KPARAM_INFO
	.align		4
.L_15:
        /*0048*/ 	.byte	0x04, 0x17
        /*004a*/ 	.short	(.L_17 - .L_16)
.L_16:
        /*004c*/ 	.word	0x00000000
        /*0050*/ 	.short	0x0006
        /*0052*/ 	.short	0x0028
        /*0054*/ 	.byte	0x00, 0xf0, 0x21, 0x00


	//----- nvinfo : EIATTR_KPARAM_INFO
	.align		4
.L_17:
        /*0058*/ 	.byte	0x04, 0x17
        /*005a*/ 	.short	(.L_19 - .L_18)
.L_18:
        /*005c*/ 	.word	0x00000000
        /*0060*/ 	.short	0x0005
        /*0062*/ 	.short	0x0020
        /*0064*/ 	.byte	0x00, 0xf0, 0x11, 0x00


	//----- nvinfo : EIATTR_KPARAM_INFO
	.align		4
.L_19:
        /*0068*/ 	.byte	0x04, 0x17
        /*006a*/ 	.short	(.L_21 - .L_20)
.L_20:
        /*006c*/ 	.word	0x00000000
        /*0070*/ 	.short	0x0004
        /*0072*/ 	.short	0x001c
        /*0074*/ 	.byte	0x00, 0xf0, 0x11, 0x00


	//----- nvinfo : EIATTR_KPARAM_INFO
	.align		4
.L_21:
        /*0078*/ 	.byte	0x04, 0x17
        /*007a*/ 	.short	(.L_23 - .L_22)
.L_22:
        /*007c*/ 	.word	0x00000000
        /*0080*/ 	.short	0x0003
        /*0082*/ 	.short	0x0018
        /*0084*/ 	.byte	0x00, 0xf0, 0x11, 0x00


	//----- nvinfo : EIATTR_KPARAM_INFO
	.align		4
.L_23:
        /*0088*/ 	.byte	0x04, 0x17
        /*008a*/ 	.short	(.L_25 - .L_24)
.L_24:
        /*008c*/ 	.word	0x00000000
        /*0090*/ 	.short	0x0002
        /*0092*/ 	.short	0x0010
        /*0094*/ 	.byte	0x00, 0xf4, 0x21, 0x00


	//----- nvinfo : EIATTR_KPARAM_INFO
	.align		4
.L_25:
        /*0098*/ 	.byte	0x04, 0x17
        /*009a*/ 	.short	(.L_27 - .L_26)
.L_26:
        /*009c*/ 	.word	0x00000000
        /*00a0*/ 	.short	0x0001
        /*00a2*/ 	.short	0x0008
        /*00a4*/ 	.byte	0x00, 0xf4, 0x21, 0x00


	//----- nvinfo : EIATTR_KPARAM_INFO
	.align		4
.L_27:
        /*00a8*/ 	.byte	0x04, 0x17
        /*00aa*/ 	.short	(.L_29 - .L_28)
.L_28:
        /*00ac*/ 	.word	0x00000000
        /*00b0*/ 	.short	0x0000
        /*00b2*/ 	.short	0x0000
        /*00b4*/ 	.byte	0x00, 0xf4, 0x21, 0x00


	//----- nvinfo : EIATTR_SPARSE_MMA_MASK
	.align		4
.L_29:
        /*00b8*/ 	.byte	0x03, 0x50
        /*00ba*/ 	.short	0x0000


	//----- nvinfo : EIATTR_MAXREG_COUNT
	.align		4
        /*00bc*/ 	.byte	0x03, 0x1b
        /*00be*/ 	.short	0x00ff


	//----- nvinfo : EIATTR_NUM_BARRIERS
	.align		4
        /*00c0*/ 	.byte	0x02, 0x4c
        /*00c2*/ 	.byte	0x01
	.zero		1


	//----- nvinfo : EIATTR_MERCURY_ISA_VERSION
	.align		4
        /*00c4*/ 	.byte	0x03, 0x5f
        /*00c6*/ 	.short	0x0101


	//----- nvinfo : EIATTR_INT_WARP_WIDE_INSTR_OFFSETS
	.align		4
        /*00c8*/ 	.byte	0x04, 0x31
        /*00ca*/ 	.short	(.L_31 - .L_30)


	//   ....[0]....
.L_30:
        /*00cc*/ 	.word	0x00001440


	//   ....[1]....
        /*00d0*/ 	.word	0x00001460


	//   ....[2]....
        /*00d4*/ 	.word	0x00001510


	//   ....[3]....
        /*00d8*/ 	.word	0x000018c0


	//   ....[4]....
        /*00dc*/ 	.word	0x000018d0


	//   ....[5]....
        /*00e0*/ 	.word	0x00001940


	//   ....[6]....
        /*00e4*/ 	.word	0x00001950


	//   ....[7]....
        /*00e8*/ 	.word	0x00001df0


	//   ....[8]....
        /*00ec*/ 	.word	0x00001e10


	//----- nvinfo : EIATTR_COOP_GROUP_MASK_REGIDS
	.align		4
.L_31:
        /*00f0*/ 	.byte	0x04, 0x29
        /*00f2*/ 	.short	(.L_33 - .L_32)


	//   ....[0]....
.L_32:
        /*00f4*/ 	.word	0xffffffff


	//   ....[1]....
        /*00f8*/ 	.word	0xffffffff


	//   ....[2]....
        /*00fc*/ 	.word	0xffffffff


	//----- nvinfo : EIATTR_COOP_GROUP_INSTR_OFFSETS
	.align		4
.L_33:
        /*0100*/ 	.byte	0x04, 0x28
        /*0102*/ 	.short	(.L_35 - .L_34)


	//   ....[0]....
.L_34:
        /*0104*/ 	.word	0x00000150


	//   ....[1]....
        /*0108*/ 	.word	0x00000700


	//   ....[2]....
        /*010c*/ 	.word	0x00000cf0


	//----- nvinfo : EIATTR_MBARRIER_INSTR_OFFSETS
	.align		4
.L_35:
        /*0110*/ 	.byte	0x04, 0x39
        /*0112*/ 	.short	(.L_37 - .L_36)


	//   ....[0]....
.L_36:
        /*0114*/ 	.word	0x00001590
        /*0118*/ 	.word	0x000000ff
        /*011c*/ 	.word	0x0000a000
        /*0120*/ 	.short	0x0100
        /*0122*/ 	.byte	0x14
	.zero		1


	//   ....[1]....
        /*0124*/ 	.word	0x000015b0
        /*0128*/ 	.word	0x000000ff
        /*012c*/ 	.word	0x0000a008
        /*0130*/ 	.short	0x0100
        /*0132*/ 	.byte	0x14
	.zero		1


	//   ....[2]....
        /*0134*/ 	.word	0x00001a00
        /*0138*/ 	.word	0x000000ff
        /*013c*/ 	.word	0x0000a000
        /*0140*/ 	.short	0x010a
        /*0142*/ 	.byte	0x12
	.zero		1


	//   ....[3]....
        /*0144*/ 	.word	0x00001d50
        /*0148*/ 	.word	0x000000ff
        /*014c*/ 	.word	0x0000a000
        /*0150*/ 	.short	0x0108
        /*0152*/ 	.byte	0x14
	.zero		1


	//   ....[4]....
        /*0154*/ 	.word	0x00001eb0
        /*0158*/ 	.word	0x000000ff
        /*015c*/ 	.word	0x0000a008
        /*0160*/ 	.short	0x0108
        /*0162*/ 	.byte	0x14
	.zero		1


	//   ....[5]....
        /*0164*/ 	.word	0x000020e0
        /*0168*/ 	.word	0x000000ff
        /*016c*/ 	.word	0x0000a000
        /*0170*/ 	.short	0x010a
        /*0172*/ 	.byte	0x12
	.zero		1


	//----- nvinfo : EIATTR_NUM_MBARRIERS
	.align		4
.L_37:
        /*0174*/ 	.byte	0x03, 0x38
        /*0176*/ 	.short	0x0002


	//----- nvinfo : EIATTR_EXIT_INSTR_OFFSETS
	.align		4
        /*0178*/ 	.byte	0x04, 0x1c
        /*017a*/ 	.short	(.L_39 - .L_38)


	//   ....[0]....
.L_38:
        /*017c*/ 	.word	0x000020d0


	//----- nvinfo : EIATTR_REQNTID
	.align		4
.L_39:
        /*0180*/ 	.byte	0x04, 0x10
        /*0182*/ 	.short	(.L_41 - .L_40)
.L_40:
        /*0184*/ 	.word	0x00000100
        /*0188*/ 	.word	0x00000001
        /*018c*/ 	.word	0x00000001


	//----- nvinfo : EIATTR_CRS_STACK_SIZE
	.align		4
.L_41:
        /*0190*/ 	.byte	0x04, 0x1e
        /*0192*/ 	.short	(.L_43 - .L_42)
.L_42:
        /*0194*/ 	.word	0x00000000


	//----- nvinfo : EIATTR_CBANK_PARAM_SIZE
	.align		4
.L_43:
        /*0198*/ 	.byte	0x03, 0x19
        /*019a*/ 	.short	0x0050


	//----- nvinfo : EIATTR_PARAM_CBANK
	.align		4
        /*019c*/ 	.byte	0x04, 0x0a
        /*019e*/ 	.short	(.L_45 - .L_44)
	.align		4
.L_44:
        /*01a0*/ 	.word	index@(.nv.constant0.gluon_wgmma)
        /*01a4*/ 	.short	0x0210
        /*01a6*/ 	.short	0x0050


	//----- nvinfo : EIATTR_SW_WAR
	.align		4
.L_45:
        /*01a8*/ 	.byte	0x04, 0x36
        /*01aa*/ 	.short	(.L_47 - .L_46)
.L_46:
        /*01ac*/ 	.word	0x00000008
.L_47:


//--------------------- .nv.callgraph             --------------------------
	.section	.nv.callgraph,"",@"SHT_CUDA_CALLGRAPH"
	.align	4
	.sectionentsize	8
	.align		4
        /*0000*/ 	.word	0x00000000
	.align		4
        /*0004*/ 	.word	0xffffffff
	.align		4
        /*0008*/ 	.word	0x00000000
	.align		4
        /*000c*/ 	.word	0xfffffffe
	.align		4
        /*0010*/ 	.word	0x00000000
	.align		4
        /*0014*/ 	.word	0xfffffffd
	.align		4
        /*0018*/ 	.word	0x00000000
	.align		4
        /*001c*/ 	.word	0xfffffffc


//--------------------- .text.gluon_wgmma         --------------------------
	.section	.text.gluon_wgmma,"ax",@progbits
	.align	128
        .global         gluon_wgmma
        .type           gluon_wgmma,@function
        .size           gluon_wgmma,(.L_x_52 - gluon_wgmma)
        .other          gluon_wgmma,@"STO_CUDA_ENTRY STV_DEFAULT"
gluon_wgmma:
.text.gluon_wgmma:
[----:B------:R-:W-:Y:S01]  /*0000*/  LDC R1, c[0x0][0x28] ;  /* 0x00000a00ff017b82 */ /* 0x000fe20000000800 */
[----:B------:R-:W1:Y:S07]  /*0010*/  S2R R0, SR_TID.X ;  /* 0x0000000000007919 */ /* 0x000e6e0000002100 */
[----:B------:R-:W2:Y:S01]  /*0020*/  S2UR UR4, SR_CgaCtaId ;  /* 0x00000000000479c3 */ /* 0x000ea20000008800 */
[----:B------:R-:W-:Y:S01]  /*0030*/  UMOV UR20, 0x400 ;  /* 0x0000040000147882 */ /* 0x000fe20000000000 */
[----:B------:R-:W-:Y:S01]  /*0040*/  ULDC UR6, c[0x0][0xc] ;  /* 0x0000030000067ab9 */ /* 0x000fe20000000800 */
[----:B------:R-:W-:Y:S01]  /*0050*/  ULDC.64 UR32, c[0x0][0x250] ;  /* 0x0000940000207ab9 */ /* 0x000fe20000000a00 */
[----:B------:R-:W-:Y:S04]  /*0060*/  BSSY B0, `(.L_x_0) ;  /* 0x000001f000007945 */ /* 0x000fe80003800000 */
[----:B------:R-:W3:Y:S08]  /*0070*/  LDC R3, c[0x0][0x228] ;  /* 0x00008a00ff037b82 */ /* 0x000ef00000000800 */
[----:B------:R-:W4:Y:S08]  /*0080*/  LDC R10, c[0x0][0x230] ;  /* 0x00008c00ff0a7b82 */ /* 0x000f300000000800 */
[----:B------:R-:W-:Y:S01]  /*0090*/  S2UR UR34, SR_CTAID.Y ;  /* 0x00000000002279c3 */ /* 0x000fe20000002600 */
[----:B--2---:R-:W-:-:S03]  /*00a0*/  ULEA UR20, UR4, UR20, 0x18 ;  /* 0x0000001404147291 */ /* 0x004fc6000f8ec03f */
[----:B------:R-:W-:Y:S01]  /*00b0*/  ULDC UR4, c[0x0][0x10] ;  /* 0x0000040000047ab9 */ /* 0x000fe20000000800 */
[----:B-1----:R-:W-:-:S03]  /*00c0*/  LOP3.LUT R2, R0, 0xff, RZ, 0xc0, !PT ;  /* 0x000000ff00027812 */ /* 0x002fc600078ec0ff */
[----:B------:R-:W1:Y:S01]  /*00d0*/  S2UR UR5, SR_CTAID.Z ;  /* 0x00000000000579c3 */ /* 0x000e620000002700 */
[----:B---3--:R-:W-:Y:S01]  /*00e0*/  VIADD R3, R3, 0xffffffff ;  /* 0xffffffff03037836 */ /* 0x008fe20000000000 */
[C---:B------:R-:W-:Y:S02]  /*00f0*/  ISETP.GE.U32.AND P0, PT, R2.reuse, 0x20, PT ;  /* 0x000000200200780c */ /* 0x040fe40003f06070 */
[C---:B------:R-:W-:Y:S02]  /*0100*/  ISETP.NE.U32.AND P2, PT, R2.reuse, RZ, PT ;  /* 0x000000ff0200720c */ /* 0x040fe40003f45070 */
[----:B------:R-:W-:Y:S02]  /*0110*/  LEA R11, R2, UR20, 0x2 ;  /* 0x00000014020b7c11 */ /* 0x000fe4000f8e10ff */
[----:B------:R-:W2:Y:S01]  /*0120*/  S2UR UR23, SR_CTAID.X ;  /* 0x00000000001779c3 */ /* 0x000ea20000002500 */
[----:B----4-:R-:W-:-:S06]  /*0130*/  VIADD R8, R10, 0xffffffff ;  /* 0xffffffff0a087836 */ /* 0x010fcc0000000000 */
[----:B------:R3:W-:Y:S01]  /*0140*/  @!P0 STS [R11], RZ ;  /* 0x000000ff0b008388 */ /* 0x0007e20000000800 */
[----:B------:R-:W-:-:S03]  /*0150*/  NOP ;  /* 0x0000000000007918 */ /* 0x000fc60000000000 */
[----:B------:R3:W-:Y:S01]  /*0160*/  @!P2 STS [UR20+0x24], R3 ;  /* 0x00002403ff00a988 */ /* 0x0007e20008000814 */
[----:B-1----:R-:W-:-:S03]  /*0170*/  UIMAD UR4, UR5, UR4, UR34 ;  /* 0x00000004050472a4 */ /* 0x002fc6000f8e0222 */
[----:B------:R3:W-:Y:S01]  /*0180*/  @!P2 STS [UR20+0x20], R8 ;  /* 0x00002008ff00a988 */ /* 0x0007e20008000814 */
[----:B--2---:R-:W-:-:S04]  /*0190*/  UIMAD UR4, UR4, UR6, UR23 ;  /* 0x00000006040472a4 */ /* 0x004fc8000f8e0217 */
[----:B------:R-:W-:-:S03]  /*01a0*/  UIMAD UR5, UR4, 0x180, URZ ;  /* 0x00000180040578a4 */ /* 0x000fc6000f8e023f */
[----:B------:R-:W-:Y:S01]  /*01b0*/  UMOV UR4, URZ ;  /* 0x0000003f00047c82 */ /* 0x000fe20008000000 */
[----:B------:R-:W-:-:S04]  /*01c0*/  UIADD3 UR28, UP0, UR5, UR32, URZ ;  /* 0x00000020051c7290 */ /* 0x000fc8000ff1e03f */
[----:B------:R-:W-:Y:S01]  /*01d0*/  ULEA.HI.X.SX32 UR29, UR5, UR33, 0x1, UP0 ;  /* 0x00000021051d7291 */ /* 0x000fe200080f0e3f */
[----:B---3--:R-:W-:Y:S11]  /*01e0*/  @P2 BRA `(.L_x_1) ;  /* 0x0000000000182947 */ /* 0x008ff60003800000 */
[----:B------:R-:W1:Y:S01]  /*01f0*/  LDS R4, [UR20+0x8] ;  /* 0x00000814ff047984 */ /* 0x000e620008000800 */
[----:B------:R-:W2:Y:S01]  /*0200*/  LDC.64 R6, c[0x0][0x210] ;  /* 0x00008400ff067b82 */ /* 0x000ea20000000a00 */
[----:B------:R-:W-:Y:S02]  /*0210*/  IMAD.MOV.U32 R5, RZ, RZ, 0x70 ;  /* 0x00000070ff057424 */ /* 0x000fe400078e00ff */
[----:B--2---:R2:W-:Y:S03]  /*0220*/  STS.64 [UR20], R6 ;  /* 0x00000006ff007988 */ /* 0x0045e60008000a14 */
[----:B-1----:R-:W-:-:S05]  /*0230*/  LOP3.LUT R4, R4, 0x10, R5, 0xd8, !PT ;  /* 0x0000001004047812 */ /* 0x002fca00078ed805 */
[----:B------:R2:W-:Y:S02]  /*0240*/  STS [UR20+0x8], R4 ;  /* 0x00000804ff007988 */ /* 0x0005e40008000814 */
.L_x_1:
[----:B------:R-:W-:Y:S05]  /*0250*/  BSYNC B0 ;  /* 0x0000000000007941 */ /* 0x000fea0003800000 */
.L_x_0:
[----:B------:R-:W-:Y:S04]  /*0260*/  BSSY B0, `(.L_x_2) ;  /* 0x000000a000007945 */ /* 0x000fe80003800000 */
[----:B------:R-:W-:Y:S05]  /*0270*/  @P2 BRA `(.L_x_3) ;  /* 0x0000000000202947 */ /* 0x000fea0003800000 */
[----:B--2---:R-:W1:Y:S01]  /*0280*/  LDS R4, [UR20+0x34] ;  /* 0x00003414ff047984 */ /* 0x004e620008000800 */
[----:B------:R-:W-:Y:S02]  /*0290*/  IMAD.MOV.U32 R5, RZ, RZ, 0x1f000000 ;  /* 0x1f000000ff057424 */ /* 0x000fe400078e00ff */
[----:B------:R-:W-:Y:S01]  /*02a0*/  @!P2 IMAD.MOV.U32 R6, RZ, RZ, 0xff ;  /* 0x000000ffff06a424 */ /* 0x000fe200078e00ff */
[----:B------:R-:W2:Y:S02]  /*02b0*/  @!P2 LDS R7, [UR20+0x38] ;  /* 0x00003814ff07a984 */ /* 0x000ea40008000800 */
[----:B-1----:R-:W-:Y:S02]  /*02c0*/  LOP3.LUT R4, R4, 0xff000000, R5, 0xb8, !PT ;  /* 0xff00000004047812 */ /* 0x002fe400078eb805 */
[----:B--2---:R-:W-:-:S03]  /*02d0*/  @!P2 LOP3.LUT R5, R7, 0xff, R6, 0xb8, !PT ;  /* 0x000000ff0705a812 */ /* 0x004fc600078eb806 */
[----:B------:R1:W-:Y:S04]  /*02e0*/  STS [UR20+0x34], R4 ;  /* 0x00003404ff007988 */ /* 0x0003e80008000814 */
[----:B------:R1:W-:Y:S02]  /*02f0*/  @!P2 STS [UR20+0x38], R5 ;  /* 0x00003805ff00a988 */ /* 0x0003e40008000814 */
.L_x_3:
[----:B------:R-:W-:Y:S05]  /*0300*/  BSYNC B0 ;  /* 0x0000000000007941 */ /* 0x000fea0003800000 */
.L_x_2:
[----:B------:R-:W-:Y:S04]  /*0310*/  BSSY B0, `(.L_x_4) ;  /* 0x000000e000007945 */ /* 0x000fe80003800000 */
[----:B------:R-:W-:Y:S05]  /*0320*/  @P2 BRA `(.L_x_5) ;  /* 0x0000000000302947 */ /* 0x000fea0003800000 */
[----:B-1----:R-:W1:Y:S01]  /*0330*/  LDS R5, [UR20+0x34] ;  /* 0x00003414ff057984 */ /* 0x002e620008000800 */
[----:B--2---:R-:W2:Y:S03]  /*0340*/  LDC.64 R6, c[0x0][0x238] ;  /* 0x00008e00ff067b82 */ /* 0x004ea60000000a00 */
[----:B------:R-:W3:Y:S01]  /*0350*/  LDS R4, [UR20+0x1c] ;  /* 0x00001c14ff047984 */ /* 0x000ee20008000800 */
[C---:B--2---:R-:W-:Y:S01]  /*0360*/  SHF.L.U64.HI R7, R6.reuse, 0x1, R7 ;  /* 0x0000000106077819 */ /* 0x044fe20000010207 */
[----:B------:R-:W-:-:S03]  /*0370*/  IMAD.SHL.U32 R6, R6, 0x2, RZ ;  /* 0x0000000206067824 */ /* 0x000fc600078e00ff */
[--C-:B------:R-:W-:Y:S02]  /*0380*/  SHF.R.U32.HI R9, RZ, 0x4, R7.reuse ;  /* 0x00000004ff097819 */ /* 0x100fe40000011607 */
[----:B------:R-:W-:-:S05]  /*0390*/  SHF.R.U64 R6, R6, 0x4, R7 ;  /* 0x0000000406067819 */ /* 0x000fca0000001207 */
[----:B------:R4:W-:Y:S01]  /*03a0*/  STS [UR20+0xc], R6 ;  /* 0x00000c06ff007988 */ /* 0x0009e20008000814 */
[----:B-1----:R-:W-:Y:S02]  /*03b0*/  LOP3.LUT R5, R5, 0x7, RZ, 0xb8, !PT ;  /* 0x0000000705057812 */ /* 0x002fe400078eb8ff */
[----:B---3--:R-:W-:-:S03]  /*03c0*/  LOP3.LUT R4, R4, 0xf, R9, 0xb8, !PT ;  /* 0x0000000f04047812 */ /* 0x008fc600078eb809 */
[----:B------:R4:W-:Y:S04]  /*03d0*/  STS [UR20+0x34], R5 ;  /* 0x00003405ff007988 */ /* 0x0009e80008000814 */
[----:B------:R4:W-:Y:S02]  /*03e0*/  STS [UR20+0x1c], R4 ;  /* 0x00001c04ff007988 */ /* 0x0009e40008000814 */
.L_x_5:
[----:B------:R-:W-:Y:S05]  /*03f0*/  BSYNC B0 ;  /* 0x0000000000007941 */ /* 0x000fea0003800000 */
.L_x_4:
[----:B------:R-:W-:Y:S04]  /*0400*/  BSSY B1, `(.L_x_6) ;  /* 0x000001a000017945 */ /* 0x000fe80003800000 */
[----:B------:R-:W-:Y:S04]  /*0410*/  BSSY B0, `(.L_x_7) ;  /* 0x0000015000007945 */ /* 0x000fe80003800000 */
[----:B------:R-:W-:Y:S05]  /*0420*/  @P2 BRA `(.L_x_8) ;  /* 0x0000000000202947 */ /* 0x000fea0003800000 */
[----:B-12-4-:R-:W1:Y:S02]  /*0430*/  LDS R4, [UR20+0x34] ;  /* 0x00003414ff047984 */ /* 0x016e640008000800 */
[----:B-1----:R-:W-:-:S05]  /*0440*/  LOP3.LUT R4, R4, 0x38, RZ, 0xb8, !PT ;  /* 0x0000003804047812 */ /* 0x002fca00078eb8ff */
[----:B------:R1:W-:Y:S01]  /*0450*/  STS [UR20+0x34], R4 ;  /* 0x00003404ff007988 */ /* 0x0003e20008000814 */
[----:B------:R-:W-:Y:S05]  /*0460*/  @P2 BRA `(.L_x_9) ;  /* 0x0000000000202947 */ /* 0x000fea0003800000 */
[----:B-1----:R-:W1:Y:S01]  /*0470*/  LDS R4, [UR20+0x8] ;  /* 0x00000814ff047984 */ /* 0x002e620008000800 */
[----:B------:R-:W-:-:S05]  /*0480*/  IMAD.MOV.U32 R5, RZ, RZ, 0x780 ;  /* 0x00000780ff057424 */ /* 0x000fca00078e00ff */
[----:B-1----:R-:W-:-:S05]  /*0490*/  LOP3.LUT R4, R4, 0x300, R5, 0xd8, !PT ;  /* 0x0000030004047812 */ /* 0x002fca00078ed805 */
[----:B------:R3:W-:Y:S02]  /*04a0*/  STS [UR20+0x8], R4 ;  /* 0x00000804ff007988 */ /* 0x0007e40008000814 */
.L_x_8:
[----:B------:R-:W-:Y:S05]  /*04b0*/  @P2 BRA `(.L_x_10) ;  /* 0x0000000000282947 */ /* 0x000fea0003800000 */
[----:B-1234-:R-:W1:Y:S02]  /*04c0*/  LDS R4, [UR20+0x8] ;  /* 0x00000814ff047984 */ /* 0x01ee640008000800 */
[----:B-1----:R-:W-:-:S05]  /*04d0*/  LOP3.LUT R4, R4, 0x1800, RZ, 0xb8, !PT ;  /* 0x0000180004047812 */ /* 0x002fca00078eb8ff */
[----:B------:R2:W-:Y:S02]  /*04e0*/  STS [UR20+0x8], R4 ;  /* 0x00000804ff007988 */ /* 0x0005e40008000814 */
.L_x_9:
[----:B------:R-:W-:Y:S05]  /*04f0*/  @P2 BREAK B0 ;  /* 0x0000000000002942 */ /* 0x000fea0003800000 */
[----:B------:R-:W-:Y:S05]  /*0500*/  @P2 BRA `(.L_x_11) ;  /* 0x0000000000242947 */ /* 0x000fea0003800000 */
[----:B------:R-:W3:Y:S01]  /*0510*/  LDS R5, [UR20+0x8] ;  /* 0x00000814ff057984 */ /* 0x000ee20008000800 */
[----:B-12---:R-:W-:-:S05]  /*0520*/  IMAD.MOV.U32 R4, RZ, RZ, 0x6000 ;  /* 0x00006000ff047424 */ /* 0x006fca00078e00ff */
[----:B---3--:R-:W-:-:S04]  /*0530*/  LOP3.LUT R4, R5, 0x4000, R4, 0xd8, !PT ;  /* 0x0000400005047812 */ /* 0x008fc800078ed804 */
[----:B------:R-:W-:-:S05]  /*0540*/  LOP3.LUT R4, R4, 0x400000, RZ, 0xb8, !PT ;  /* 0x0040000004047812 */ /* 0x000fca00078eb8ff */
[----:B------:R5:W-:Y:S02]  /*0550*/  STS [UR20+0x8], R4 ;  /* 0x00000804ff007988 */ /* 0x000be40008000814 */
.L_x_10:
[----:B------:R-:W-:Y:S05]  /*0560*/  BSYNC B0 ;  /* 0x0000000000007941 */ /* 0x000fea0003800000 */
.L_x_7:
[----:B-12345:R-:W1:Y:S02]  /*0570*/  @!P2 LDS R4, [UR20+0x8] ;  /* 0x00000814ff04a984 */ /* 0x03ee640008000800 */
[----:B-1----:R-:W-:-:S05]  /*0580*/  @!P2 LOP3.LUT R4, R4, 0x8000, RZ, 0xb8, !PT ;  /* 0x000080000404a812 */ /* 0x002fca00078eb8ff */
[----:B------:R3:W-:Y:S02]  /*0590*/  @!P2 STS [UR20+0x8], R4 ;  /* 0x00000804ff00a988 */ /* 0x0007e40008000814 */
.L_x_11:
[----:B------:R-:W-:Y:S05]  /*05a0*/  BSYNC B1 ;  /* 0x0000000000017941 */ /* 0x000fea0003800000 */
.L_x_6:
[----:B------:R-:W-:Y:S05]  /*05b0*/  WARPSYNC.ALL ;  /* 0x0000000000007948 */ /* 0x000fea0003800000 */
[----:B------:R-:W-:Y:S05]  /*05c0*/  @P0 BRA `(.L_x_12) ;  /* 0x0000000000280947 */ /* 0x000fea0003800000 */
[----:B-123--:R-:W1:Y:S01]  /*05d0*/  S2R R4, SR_LANEID ;  /* 0x0000000000047919 */ /* 0x00ee620000000000 */
[----:B------:R-:W-:Y:S05]  /*05e0*/  WARPSYNC.ALL ;  /* 0x0000000000007948 */ /* 0x000fea0003800000 */
[----:B-1----:R-:W-:-:S05]  /*05f0*/  IMAD.SHL.U32 R6, R4, 0x4, RZ ;  /* 0x0000000404067824 */ /* 0x002fca00078e00ff */
[----:B------:R-:W1:Y:S01]  /*0600*/  LDS R7, [R6+UR20] ;  /* 0x0000001406077984 */ /* 0x000e620008000800 */
[----:B------:R-:W-:-:S05]  /*0610*/  IADD3 R4, P1, R6, UR28, RZ ;  /* 0x0000001c06047c10 */ /* 0x000fca000ff3e0ff */
[----:B------:R-:W-:-:S05]  /*0620*/  IMAD.X R5, RZ, RZ, UR29, P1 ;  /* 0x0000001dff057e24 */ /* 0x000fca00088e06ff */
[----:B-1----:R4:W5:Y:S01]  /*0630*/  ATOMG.E.EXCH.STRONG.GPU PT, RZ, [R4], R7 ;  /* 0x0000000704ff73a8 */ /* 0x00296200041ee100 */
[----:B------:R-:W-:-:S04]  /*0640*/  DEPBAR {5,4,3,2,1,0} ;  /* 0x0000003f0000791a */ /* 0x000fc80000000000 */
[----:B------:R4:W-:Y:S01]  /*0650*/  UTMACCTL.IV [UR28] ;  /* 0x000000001c0079b9 */ /* 0x0009e20008000000 */
[----:B------:R-:W-:Y:S01]  /*0660*/  NOP ;  /* 0x0000000000007918 */ /* 0x000fe20000000000 */
.L_x_12:
[----:B------:R-:W-:Y:S05]  /*0670*/  @P0 BRA `(.L_x_13) ;  /* 0x00000000000c0947 */ /* 0x000fea0003800000 */
[----:B------:R0:W-:Y:S01]  /*0680*/  UTMACMDFLUSH ;  /* 0x00000000000079b7 */ /* 0x0001e20000000000 */
[----:B------:R-:W-:Y:S05]  /*0690*/  @P0 BRA `(.L_x_13) ;  /* 0x0000000000040947 */ /* 0x000fea0003800000 */
[----:B------:R-:W-:-:S04]  /*06a0*/  DEPBAR.LE SB0, 0x0 ;  /* 0x000080000000791a */ /* 0x000fc80000000000 */
.L_x_13:
[----:B------:R-:W-:Y:S05]  /*06b0*/  WARPSYNC.ALL ;  /* 0x0000000000007948 */ /* 0x000fea0003800000 */
[----:B-----5:R-:W-:Y:S06]  /*06c0*/  BAR.SYNC.DEFER_BLOCKING 0x0 ;  /* 0x0000000000007b1d */ /* 0x020fec0000010000 */
[----:B------:R-:W-:Y:S02]  /*06d0*/  BSSY B1, `(.L_x_14) ;  /* 0x000000b000017945 */ /* 0x000fe40003800000 */
[----:B------:R-:W-:Y:S06]  /*06e0*/  BAR.SYNC.DEFER_BLOCKING 0x0 ;  /* 0x0000000000007b1d */ /* 0x000fec0000010000 */
[----:B------:R5:W-:Y:S01]  /*06f0*/  @!P0 STS [R11], RZ ;  /* 0x000000ff0b008388 */ /* 0x000be20000000800 */
[----:B------:R-:W-:Y:S01]  /*0700*/  NOP ;  /* 0x0000000000007918 */ /* 0x000fe20000000000 */
[----:B------:R-:W-:Y:S05]  /*0710*/  @P2 BRA `(.L_x_15) ;  /* 0x0000000000182947 */ /* 0x000fea0003800000 */
[----:B-1234-:R-:W1:Y:S01]  /*0720*/  LDS R4, [UR20+0x8] ;  /* 0x00000814ff047984 */ /* 0x01ee620008000800 */
[----:B------:R-:W2:Y:S01]  /*0730*/  LDC.64 R6, c[0x0][0x218] ;  /* 0x00008600ff067b82 */ /* 0x000ea20000000a00 */
[----:B------:R-:W-:Y:S02]  /*0740*/  IMAD.MOV.U32 R5, RZ, RZ, 0x70 ;  /* 0x00000070ff057424 */ /* 0x000fe400078e00ff */
[----:B--2---:R2:W-:Y:S03]  /*0750*/  STS.64 [UR20], R6 ;  /* 0x00000006ff007988 */ /* 0x0045e60008000a14 */
[----:B-1----:R-:W-:-:S05]  /*0760*/  LOP3.LUT R4, R4, 0x10, R5, 0xd8, !PT ;  /* 0x0000001004047812 */ /* 0x002fca00078ed805 */
[----:B------:R2:W-:Y:S02]  /*0770*/  STS [UR20+0x8], R4 ;  /* 0x00000804ff007988 */ /* 0x0005e40008000814 */
.L_x_15:
[----:B----4-:R-:W-:Y:S05]  /*0780*/  BSYNC B1 ;  /* 0x0000000000017941 */ /* 0x010fea0003800000 */
.L_x_14:
[----:B------:R-:W-:Y:S04]  /*0790*/  BSSY B2, `(.L_x_16) ;  /* 0x000000f000027945 */ /* 0x000fe80003800000 */
[----:B------:R-:W-:Y:S04]  /*07a0*/  BSSY B1, `(.L_x_17) ;  /* 0x000000c000017945 */ /* 0x000fe80003800000 */
[----:B------:R-:W-:Y:S05]  /*07b0*/  @P2 BRA `(.L_x_18) ;  /* 0x0000000000282947 */ /* 0x000fea0003800000 */
[----:B-123--:R-:W1:Y:S01]  /*07c0*/  LDS R4, [UR20+0x34] ;  /* 0x00003414ff047984 */ /* 0x00ee620008000800 */
[----:B------:R-:W-:Y:S01]  /*07d0*/  IMAD.MOV.U32 R5, RZ, RZ, 0x1f000000 ;  /* 0x1f000000ff057424 */ /* 0x000fe200078e00ff */
[----:B------:R-:W-:Y:S05]  /*07e0*/  @P2 BREAK B1 ;  /* 0x0000000000012942 */ /* 0x000fea0003800000 */
[----:B-1----:R-:W-:-:S05]  /*07f0*/  LOP3.LUT R4, R4, 0xff000000, R5, 0xb8, !PT ;  /* 0xff00000004047812 */ /* 0x002fca00078eb805 */
[----:B------:R1:W-:Y:S01]  /*0800*/  STS [UR20+0x34], R4 ;  /* 0x00003404ff007988 */ /* 0x0003e20008000814 */
[----:B------:R-:W-:Y:S05]  /*0810*/  @P2 BRA `(.L_x_19) ;  /* 0x0000000000182947 */ /* 0x000fea0003800000 */
[----:B------:R-:W2:Y:S01]  /*0820*/  LDS R5, [UR20+0x38] ;  /* 0x00003814ff057984 */ /* 0x000ea20008000800 */
[----:B-1----:R-:W-:-:S05]  /*0830*/  IMAD.MOV.U32 R4, RZ, RZ, 0x3f ;  /* 0x0000003fff047424 */ /* 0x002fca00078e00ff */
[----:B--2---:R-:W-:-:S05]  /*0840*/  LOP3.LUT R4, R5, 0xff, R4, 0xb8, !PT ;  /* 0x000000ff05047812 */ /* 0x004fca00078eb804 */
[----:B------:R4:W-:Y:S02]  /*0850*/  STS [UR20+0x38], R4 ;  /* 0x00003804ff007988 */ /* 0x0009e40008000814 */
.L_x_18:
[----:B------:R-:W-:Y:S05]  /*0860*/  BSYNC B1 ;  /* 0x0000000000017941 */ /* 0x000fea0003800000 */
.L_x_17:
[----:B------:R1:W-:Y:S02]  /*0870*/  @!P2 STS [UR20+0x20], R8 ;  /* 0x00002008ff00a988 */ /* 0x0003e40008000814 */
.L_x_19:
[----:B------:R-:W-:Y:S05]  /*0880*/  BSYNC B2 ;  /* 0x0000000000027941 */ /* 0x000fea0003800000 */
.L_x_16:
[----:B------:R-:W-:Y:S05]  /*0890*/  WARPSYNC.ALL ;  /* 0x0000000000007948 */ /* 0x000fea0003800000 */
[----:B--2---:R-:W2:Y:S01]  /*08a0*/  LDC R6, c[0x0][0x22c] ;  /* 0x00008b00ff067b82 */ /* 0x004ea20000000800 */
[----:B------:R-:W-:Y:S01]  /*08b0*/  BSSY B2, `(.L_x_20) ;  /* 0x0000010000027945 */ /* 0x000fe20003800000 */
[----:B--2---:R-:W-:-:S05]  /*08c0*/  VIADD R6, R6, 0xffffffff ;  /* 0xffffffff06067836 */ /* 0x004fca0000000000 */
[----:B------:R2:W-:Y:S01]  /*08d0*/  @!P2 STS [UR20+0x24], R6 ;  /* 0x00002406ff00a988 */ /* 0x0005e20008000814 */
[----:B------:R-:W-:Y:S05]  /*08e0*/  @P2 BRA `(.L_x_21) ;  /* 0x0000000000302947 */ /* 0x000fea0003800000 */
[----:B------:R-:W2:Y:S01]  /*08f0*/  LDS R5, [UR20+0x34] ;  /* 0x00003414ff057984 */ /* 0x000ea20008000800 */
[----:B------:R-:W2:Y:S03]  /*0900*/  LDC.64 R12, c[0x0][0x240] ;  /* 0x00009000ff0c7b82 */ /* 0x000ea60000000a00 */
[----:B-1-34-:R-:W1:Y:S01]  /*0910*/  LDS R4, [UR20+0x1c] ;  /* 0x00001c14ff047984 */ /* 0x01ae620008000800 */
[C---:B--2---:R-:W-:Y:S01]  /*0920*/  SHF.L.U64.HI R8, R12.reuse, 0x1, R13 ;  /* 0x000000010c087819 */ /* 0x044fe2000001020d */
[----:B------:R-:W-:-:S03]  /*0930*/  IMAD.SHL.U32 R7, R12, 0x2, RZ ;  /* 0x000000020c077824 */ /* 0x000fc600078e00ff */
[--C-:B------:R-:W-:Y:S02]  /*0940*/  SHF.R.U32.HI R9, RZ, 0x4, R8.reuse ;  /* 0x00000004ff097819 */ /* 0x100fe40000011608 */
[----:B------:R-:W-:-:S05]  /*0950*/  SHF.R.U64 R7, R7, 0x4, R8 ;  /* 0x0000000407077819 */ /* 0x000fca0000001208 */
[----:B------:R2:W-:Y:S01]  /*0960*/  STS [UR20+0xc], R7 ;  /* 0x00000c07ff007988 */ /* 0x0005e20008000814 */
[----:B------:R-:W-:Y:S02]  /*0970*/  LOP3.LUT R5, R5, 0x7, RZ, 0xb8, !PT ;  /* 0x0000000705057812 */ /* 0x000fe400078eb8ff */
[----:B-1----:R-:W-:-:S03]  /*0980*/  LOP3.LUT R4, R4, 0xf, R9, 0xb8, !PT ;  /* 0x0000000f04047812 */ /* 0x002fc600078eb809 */
[----:B------:R2:W-:Y:S04]  /*0990*/  STS [UR20+0x34], R5 ;  /* 0x00003405ff007988 */ /* 0x0005e80008000814 */
[----:B------:R2:W-:Y:S02]  /*09a0*/  STS [UR20+0x1c], R4 ;  /* 0x00001c04ff007988 */ /* 0x0005e40008000814 */
.L_x_21:
[----:B------:R-:W-:Y:S05]  /*09b0*/  BSYNC B2 ;  /* 0x0000000000027941 */ /* 0x000fea0003800000 */
.L_x_20:
[----:B------:R-:W-:Y:S04]  /*09c0*/  BSSY B3, `(.L_x_22) ;  /* 0x000001a000037945 */ /* 0x000fe80003800000 */
[----:B------:R-:W-:Y:S04]  /*09d0*/  BSSY B2, `(.L_x_23) ;  /* 0x0000015000027945 */ /* 0x000fe80003800000 */
[----:B------:R-:W-:Y:S05]  /*09e0*/  @P2 BRA `(.L_x_24) ;  /* 0x0000000000202947 */ /* 0x000fea0003800000 */
[----:B-1234-:R-:W1:Y:S02]  /*09f0*/  LDS R4, [UR20+0x34] ;  /* 0x00003414ff047984 */ /* 0x01ee640008000800 */
[----:B-1----:R-:W-:-:S05]  /*0a00*/  LOP3.LUT R4, R4, 0x38, RZ, 0xb8, !PT ;  /* 0x0000003804047812 */ /* 0x002fca00078eb8ff */
[----:B------:R1:W-:Y:S01]  /*0a10*/  STS [UR20+0x34], R4 ;  /* 0x00003404ff007988 */ /* 0x0003e20008000814 */
[----:B------:R-:W-:Y:S05]  /*0a20*/  @P2 BRA `(.L_x_25) ;  /* 0x0000000000202947 */ /* 0x000fea0003800000 */
[----:B-1----:R-:W1:Y:S01]  /*0a30*/  LDS R4, [UR20+0x8] ;  /* 0x00000814ff047984 */ /* 0x002e620008000800 */
[----:B------:R-:W-:-:S05]  /*0a40*/  IMAD.MOV.U32 R5, RZ, RZ, 0x780 ;  /* 0x00000780ff057424 */ /* 0x000fca00078e00ff */
[----:B-1----:R-:W-:-:S05]  /*0a50*/  LOP3.LUT R4, R4, 0x300, R5, 0xd8, !PT ;  /* 0x0000030004047812 */ /* 0x002fca00078ed805 */
[----:B------:R1:W-:Y:S02]  /*0a60*/  STS [UR20+0x8], R4 ;  /* 0x00000804ff007988 */ /* 0x0003e40008000814 */
.L_x_24:
[----:B------:R-:W-:Y:S05]  /*0a70*/  @P2 BRA `(.L_x_26) ;  /* 0x0000000000282947 */ /* 0x000fea0003800000 */
[----:B-1234-:R-:W1:Y:S02]  /*0a80*/  LDS R4, [UR20+0x8] ;  /* 0x00000814ff047984 */ /* 0x01ee640008000800 */
[----:B-1----:R-:W-:-:S05]  /*0a90*/  LOP3.LUT R4, R4, 0x1800, RZ, 0xb8, !PT ;  /* 0x0000180004047812 */ /* 0x002fca00078eb8ff */
[----:B------:R2:W-:Y:S02]  /*0aa0*/  STS [UR20+0x8], R4 ;  /* 0x00000804ff007988 */ /* 0x0005e40008000814 */
.L_x_25:
[----:B------:R-:W-:Y:S05]  /*0ab0*/  @P2 BREAK B2 ;  /* 0x0000000000022942 */ /* 0x000fea0003800000 */
[----:B------:R-:W-:Y:S05]  /*0ac0*/  @P2 BRA `(.L_x_27) ;  /* 0x0000000000242947 */ /* 0x000fea0003800000 */
[----:B-12---:R-:W1:Y:S01]  /*0ad0*/  LDS R4, [UR20+0x8] ;  /* 0x00000814ff047984 */ /* 0x006e620008000800 */
[----:B------:R-:W-:-:S05]  /*0ae0*/  IMAD.MOV.U32 R5, RZ, RZ, 0x6000 ;  /* 0x00006000ff057424 */ /* 0x000fca00078e00ff */
[----:B-1----:R-:W-:-:S04]  /*0af0*/  LOP3.LUT R4, R4, 0x4000, R5, 0xd8, !PT ;  /* 0x0000400004047812 */ /* 0x002fc800078ed805 */
[----:B------:R-:W-:-:S05]  /*0b00*/  LOP3.LUT R4, R4, 0x400000, RZ, 0xb8, !PT ;  /* 0x0040000004047812 */ /* 0x000fca00078eb8ff */
[----:B------:R1:W-:Y:S02]  /*0b10*/  STS [UR20+0x8], R4 ;  /* 0x00000804ff007988 */ /* 0x0003e40008000814 */
.L_x_26:
[----:B------:R-:W-:Y:S05]  /*0b20*/  BSYNC B2 ;  /* 0x0000000000027941 */ /* 0x000fea0003800000 */
.L_x_23:
[----:B-1234-:R-:W1:Y:S02]  /*0b30*/  @!P2 LDS R4, [UR20+0x8] ;  /* 0x00000814ff04a984 */ /* 0x01ee640008000800 */
[----:B-1----:R-:W-:-:S05]  /*0b40*/  @!P2 LOP3.LUT R4, R4, 0x8000, RZ, 0xb8, !PT ;  /* 0x000080000404a812 */ /* 0x002fca00078eb8ff */
[----:B------:R3:W-:Y:S02]  /*0b50*/  @!P2 STS [UR20+0x8], R4 ;  /* 0x00000804ff00a988 */ /* 0x0007e40008000814 */
.L_x_27:
[----:B------:R-:W-:Y:S05]  /*0b60*/  BSYNC B3 ;  /* 0x0000000000037941 */ /* 0x000fea0003800000 */
.L_x_22:
[----:B------:R-:W-:Y:S05]  /*0b70*/  WARPSYNC.ALL ;  /* 0x0000000000007948 */ /* 0x000fea0003800000 */
[----:B------:R-:W-:-:S04]  /*0b80*/  UIADD3 UR31, UR5, 0x80, URZ ;  /* 0x00000080051f7890 */ /* 0x000fc8000fffe03f */
[----:B------:R-:W-:-:S04]  /*0b90*/  UIADD3 UR30, UP0, UR31, UR32, URZ ;  /* 0x000000201f1e7290 */ /* 0x000fc8000ff1e03f */
[----:B------:R-:W-:Y:S01]  /*0ba0*/  ULEA.HI.X.SX32 UR31, UR31, UR33, 0x1, UP0 ;  /* 0x000000211f1f7291 */ /* 0x000fe200080f0e3f */
[----:B------:R-:W-:Y:S11]  /*0bb0*/  @P0 BRA `(.L_x_28) ;  /* 0x0000000000280947 */ /* 0x000ff60003800000 */
[----:B-123--:R-:W1:Y:S01]  /*0bc0*/  S2R R4, SR_LANEID ;  /* 0x0000000000047919 */ /* 0x00ee620000000000 */
[----:B------:R-:W-:Y:S05]  /*0bd0*/  WARPSYNC.ALL ;  /* 0x0000000000007948 */ /* 0x000fea0003800000 */
[----:B-1----:R-:W-:-:S05]  /*0be0*/  IMAD.SHL.U32 R8, R4, 0x4, RZ ;  /* 0x0000000404087824 */ /* 0x002fca00078e00ff */
[----:B------:R-:W1:Y:S01]  /*0bf0*/  LDS R7, [R8+UR20] ;  /* 0x0000001408077984 */ /* 0x000e620008000800 */
[----:B------:R-:W-:-:S05]  /*0c00*/  IADD3 R4, P1, R8, UR30, RZ ;  /* 0x0000001e08047c10 */ /* 0x000fca000ff3e0ff */
[----:B------:R-:W-:-:S05]  /*0c10*/  IMAD.X R5, RZ, RZ, UR31, P1 ;  /* 0x0000001fff057e24 */ /* 0x000fca00088e06ff */
[----:B-1----:R4:W2:Y:S01]  /*0c20*/  ATOMG.E.EXCH.STRONG.GPU PT, RZ, [R4], R7 ;  /* 0x0000000704ff73a8 */ /* 0x0028a200041ee100 */
[----:B------:R-:W-:-:S04]  /*0c30*/  DEPBAR {5,4,3,2,1,0} ;  /* 0x0000003f0000791a */ /* 0x000fc80000000000 */
[----:B------:R4:W-:Y:S01]  /*0c40*/  UTMACCTL.IV [UR30] ;  /* 0x000000001e0079b9 */ /* 0x0009e20008000000 */
[----:B------:R-:W-:Y:S01]  /*0c50*/  NOP ;  /* 0x0000000000007918 */ /* 0x000fe20000000000 */
.L_x_28:
[----:B------:R-:W-:Y:S05]  /*0c60*/  @P0 BRA `(.L_x_29) ;  /* 0x00000000000c0947 */ /* 0x000fea0003800000 */
[----:B------:R0:W-:Y:S01]  /*0c70*/  UTMACMDFLUSH ;  /* 0x00000000000079b7 */ /* 0x0001e20000000000 */
[----:B------:R-:W-:Y:S05]  /*0c80*/  @P0 BRA `(.L_x_29) ;  /* 0x0000000000040947 */ /* 0x000fea0003800000 */
[----:B------:R-:W-:-:S04]  /*0c90*/  DEPBAR.LE SB0, 0x0 ;  /* 0x000080000000791a */ /* 0x000fc80000000000 */
.L_x_29:
[----:B------:R-:W-:Y:S05]  /*0ca0*/  WARPSYNC.ALL ;  /* 0x0000000000007948 */ /* 0x000fea0003800000 */
[----:B--2---:R-:W-:Y:S06]  /*0cb0*/  BAR.SYNC.DEFER_BLOCKING 0x0 ;  /* 0x0000000000007b1d */ /* 0x004fec0000010000 */
[----:B------:R-:W-:Y:S02]  /*0cc0*/  BSSY B3, `(.L_x_30) ;  /* 0x000000b000037945 */ /* 0x000fe40003800000 */
[----:B------:R-:W-:Y:S06]  /*0cd0*/  BAR.SYNC.DEFER_BLOCKING 0x0 ;  /* 0x0000000000007b1d */ /* 0x000fec0000010000 */
[----:B------:R2:W-:Y:S01]  /*0ce0*/  @!P0 STS [R11], RZ ;  /* 0x000000ff0b008388 */ /* 0x0005e20000000800 */
[----:B------:R-:W-:Y:S01]  /*0cf0*/  NOP ;  /* 0x0000000000007918 */ /* 0x000fe20000000000 */
[----:B------:R-:W-:Y:S05]  /*0d00*/  @P2 BRA `(.L_x_31) ;  /* 0x0000000000182947 */ /* 0x000fea0003800000 */
[----:B-1-34-:R-:W1:Y:S01]  /*0d10*/  LDS R4, [UR20+0x8] ;  /* 0x00000814ff047984 */ /* 0x01ae620008000800 */
[----:B------:R-:W3:Y:S01]  /*0d20*/  LDC.64 R8, c[0x0][0x220] ;  /* 0x00008800ff087b82 */ /* 0x000ee20000000a00 */
[----:B------:R-:W-:Y:S02]  /*0d30*/  IMAD.MOV.U32 R5, RZ, RZ, 0x70 ;  /* 0x00000070ff057424 */ /* 0x000fe400078e00ff */
[----:B---3--:R3:W-:Y:S03]  /*0d40*/  STS.64 [UR20], R8 ;  /* 0x00000008ff007988 */ /* 0x0087e60008000a14 */
[----:B-1----:R-:W-:-:S05]  /*0d50*/  LOP3.LUT R4, R4, 0x10, R5, 0xd8, !PT ;  /* 0x0000001004047812 */ /* 0x002fca00078ed805 */
[----:B------:R3:W-:Y:S02]  /*0d60*/  STS [UR20+0x8], R4 ;  /* 0x00000804ff007988 */ /* 0x0007e40008000814 */
.L_x_31:
[----:B----4-:R-:W-:Y:S05]  /*0d70*/  BSYNC B3 ;  /* 0x0000000000037941 */ /* 0x010fea0003800000 */
.L_x_30:
[----:B------:R-:W-:Y:S04]  /*0d80*/  BSSY B4, `(.L_x_32) ;  /* 0x0000011000047945 */ /* 0x000fe80003800000 */
[----:B------:R-:W-:Y:S04]  /*0d90*/  BSSY B3, `(.L_x_33) ;  /* 0x000000e000037945 */ /* 0x000fe80003800000 */
[----:B------:R-:W-:Y:S05]  /*0da0*/  @P2 BRA `(.L_x_34) ;  /* 0x0000000000242947 */ /* 0x000fea0003800000 */
[----:B-1-3--:R-:W1:Y:S01]  /*0db0*/  LDS R4, [UR20+0x34] ;  /* 0x00003414ff047984 */ /* 0x00ae620008000800 */
[----:B------:R-:W-:-:S05]  /*0dc0*/  IMAD.MOV.U32 R5, RZ, RZ, 0x3f000000 ;  /* 0x3f000000ff057424 */ /* 0x000fca00078e00ff */
[----:B-1----:R-:W-:-:S05]  /*0dd0*/  LOP3.LUT R4, R4, 0xff000000, R5, 0xb8, !PT ;  /* 0xff00000004047812 */ /* 0x002fca00078eb805 */
[----:B------:R1:W-:Y:S01]  /*0de0*/  STS [UR20+0x34], R4 ;  /* 0x00003404ff007988 */ /* 0x0003e20008000814 */
[----:B------:R-:W-:Y:S05]  /*0df0*/  @P2 BRA `(.L_x_35) ;  /* 0x00000000001c2947 */ /* 0x000fea0003800000 */
[----:B-1----:R-:W1:Y:S01]  /*0e00*/  LDS R4, [UR20+0x38] ;  /* 0x00003814ff047984 */ /* 0x002e620008000800 */
[----:B------:R-:W-:-:S05]  /*0e10*/  IMAD.MOV.U32 R5, RZ, RZ, 0xff ;  /* 0x000000ffff057424 */ /* 0x000fca00078e00ff */
[----:B-1----:R-:W-:-:S05]  /*0e20*/  LOP3.LUT R4, R4, 0xff, R5, 0xb8, !PT ;  /* 0x000000ff04047812 */ /* 0x002fca00078eb805 */
[----:B------:R4:W-:Y:S02]  /*0e30*/  STS [UR20+0x38], R4 ;  /* 0x00003804ff007988 */ /* 0x0009e40008000814 */
.L_x_34:
[----:B------:R-:W-:Y:S05]  /*0e40*/  @P2 BREAK B3 ;  /* 0x0000000000032942 */ /* 0x000fea0003800000 */
[----:B------:R-:W-:Y:S05]  /*0e50*/  @P2 BRA `(.L_x_36) ;  /* 0x00000000000c2947 */ /* 0x000fea0003800000 */
[----:B------:R1:W-:Y:S02]  /*0e60*/  STS [UR20+0x20], R6 ;  /* 0x00002006ff007988 */ /* 0x0003e40008000814 */
.L_x_35:
[----:B------:R-:W-:Y:S05]  /*0e70*/  BSYNC B3 ;  /* 0x0000000000037941 */ /* 0x000fea0003800000 */
.L_x_33:
[----:B------:R1:W-:Y:S02]  /*0e80*/  @!P2 STS [UR20+0x24], R3 ;  /* 0x00002403ff00a988 */ /* 0x0003e40008000814 */
.L_x_36:
[----:B------:R-:W-:Y:S05]  /*0e90*/  BSYNC B4 ;  /* 0x0000000000047941 */ /* 0x000fea0003800000 */
.L_x_32:
[----:B------:R-:W-:Y:S05]  /*0ea0*/  WARPSYNC.ALL ;  /* 0x0000000000007948 */ /* 0x000fea0003800000 */
[----:B------:R-:W-:Y:S04]  /*0eb0*/  BSSY B4, `(.L_x_37) ;  /* 0x000000e000047945 */ /* 0x000fe80003800000 */
[----:B------:R-:W-:Y:S05]  /*0ec0*/  @P2 BRA `(.L_x_38) ;  /* 0x0000000000302947 */ /* 0x000fea0003800000 */
[----:B-1-34-:R-:W1:Y:S01]  /*0ed0*/  LDS R4, [UR20+0x34] ;  /* 0x00003414ff047984 */ /* 0x01ae620008000800 */
[----:B------:R-:W3:Y:S03]  /*0ee0*/  LDC.64 R8, c[0x0][0x248] ;  /* 0x00009200ff087b82 */ /* 0x000ee60000000a00 */
[----:B------:R-:W4:Y:S01]  /*0ef0*/  LDS R3, [UR20+0x1c] ;  /* 0x00001c14ff037984 */ /* 0x000f220008000800 */
[C---:B---3--:R-:W-:Y:S01]  /*0f00*/  SHF.L.U64.HI R6, R8.reuse, 0x1, R9 ;  /* 0x0000000108067819 */ /* 0x048fe20000010209 */
[----:B------:R-:W-:-:S03]  /*0f10*/  IMAD.SHL.U32 R5, R8, 0x2, RZ ;  /* 0x0000000208057824 */ /* 0x000fc600078e00ff */
[--C-:B------:R-:W-:Y:S02]  /*0f20*/  SHF.R.U32.HI R8, RZ, 0x4, R6.reuse ;  /* 0x00000004ff087819 */ /* 0x100fe40000011606 */
[----:B------:R-:W-:-:S05]  /*0f30*/  SHF.R.U64 R5, R5, 0x4, R6 ;  /* 0x0000000405057819 */ /* 0x000fca0000001206 */
[----:B------:R3:W-:Y:S01]  /*0f40*/  STS [UR20+0xc], R5 ;  /* 0x00000c05ff007988 */ /* 0x0007e20008000814 */
[----:B-1----:R-:W-:Y:S02]  /*0f50*/  LOP3.LUT R4, R4, 0x7, RZ, 0xb8, !PT ;  /* 0x0000000704047812 */ /* 0x002fe400078eb8ff */
[----:B----4-:R-:W-:-:S03]  /*0f60*/  LOP3.LUT R3, R3, 0xf, R8, 0xb8, !PT ;  /* 0x0000000f03037812 */ /* 0x010fc600078eb808 */
[----:B------:R3:W-:Y:S04]  /*0f70*/  STS [UR20+0x34], R4 ;  /* 0x00003404ff007988 */ /* 0x0007e80008000814 */
[----:B------:R3:W-:Y:S02]  /*0f80*/  STS [UR20+0x1c], R3 ;  /* 0x00001c03ff007988 */ /* 0x0007e40008000814 */
.L_x_38:
[----:B------:R-:W-:Y:S05]  /*0f90*/  BSYNC B4 ;  /* 0x0000000000047941 */ /* 0x000fea0003800000 */
.L_x_37:
[----:B------:R-:W-:Y:S04]  /*0fa0*/  BSSY B4, `(.L_x_39) ;  /* 0x000001a000047945 */ /* 0x000fe80003800000 */
[----:B------:R-:W-:Y:S04]  /*0fb0*/  BSSY B5, `(.L_x_40) ;  /* 0x0000015000057945 */ /* 0x000fe80003800000 */
[----:B------:R-:W-:Y:S05]  /*0fc0*/  @P2 BRA `(.L_x_41) ;  /* 0x0000000000202947 */ /* 0x000fea0003800000 */
[----:B-1-3--:R-:W1:Y:S02]  /*0fd0*/  LDS R3, [UR20+0x34] ;  /* 0x00003414ff037984 */ /* 0x00ae640008000800 */
[----:B-1----:R-:W-:-:S05]  /*0fe0*/  LOP3.LUT R3, R3, 0x38, RZ, 0xb8, !PT ;  /* 0x0000003803037812 */ /* 0x002fca00078eb8ff */
[----:B------:R1:W-:Y:S01]  /*0ff0*/  STS [UR20+0x34], R3 ;  /* 0x00003403ff007988 */ /* 0x0003e20008000814 */
[----:B------:R-:W-:Y:S05]  /*1000*/  @P2 BRA `(.L_x_42) ;  /* 0x0000000000202947 */ /* 0x000fea0003800000 */
[----:B-1----:R-:W1:Y:S01]  /*1010*/  LDS R3, [UR20+0x8] ;  /* 0x00000814ff037984 */ /* 0x002e620008000800 */
[----:B----4-:R-:W-:-:S05]  /*1020*/  IMAD.MOV.U32 R4, RZ, RZ, 0x780 ;  /* 0x00000780ff047424 */ /* 0x010fca00078e00ff */
[----:B-1----:R-:W-:-:S05]  /*1030*/  LOP3.LUT R3, R3, 0x300, R4, 0xd8, !PT ;  /* 0x0000030003037812 */ /* 0x002fca00078ed804 */
[----:B------:R1:W-:Y:S02]  /*1040*/  STS [UR20+0x8], R3 ;  /* 0x00000803ff007988 */ /* 0x0003e40008000814 */
.L_x_41:
[----:B------:R-:W-:Y:S05]  /*1050*/  @P2 BRA `(.L_x_43) ;  /* 0x0000000000282947 */ /* 0x000fea0003800000 */
[----:B-1-3--:R-:W1:Y:S02]  /*1060*/  LDS R3, [UR20+0x8] ;  /* 0x00000814ff037984 */ /* 0x00ae640008000800 */
[----:B-1----:R-:W-:-:S05]  /*1070*/  LOP3.LUT R3, R3, 0x1800, RZ, 0xb8, !PT ;  /* 0x0000180003037812 */ /* 0x002fca00078eb8ff */
[----:B------:R3:W-:Y:S02]  /*1080*/  STS [UR20+0x8], R3 ;  /* 0x00000803ff007988 */ /* 0x0007e40008000814 */
.L_x_42:
[----:B------:R-:W-:Y:S05]  /*1090*/  @P2 BREAK B5 ;  /* 0x0000000000052942 */ /* 0x000fea0003800000 */
[----:B------:R-:W-:Y:S05]  /*10a0*/  @P2 BRA `(.L_x_44) ;  /* 0x0000000000242947 */ /* 0x000fea0003800000 */
[----:B-1-3--:R-:W1:Y:S01]  /*10b0*/  LDS R3, [UR20+0x8] ;  /* 0x00000814ff037984 */ /* 0x00ae620008000800 */
[----:B----4-:R-:W-:-:S05]  /*10c0*/  IMAD.MOV.U32 R4, RZ, RZ, 0x6000 ;  /* 0x00006000ff047424 */ /* 0x010fca00078e00ff */
[----:B-1----:R-:W-:-:S04]  /*10d0*/  LOP3.LUT R3, R3, 0x6000, R4, 0xd8, !PT ;  /* 0x0000600003037812 */ /* 0x002fc800078ed804 */
[----:B------:R-:W-:-:S05]  /*10e0*/  LOP3.LUT R3, R3, 0x400000, RZ, 0xb8, !PT ;  /* 0x0040000003037812 */ /* 0x000fca00078eb8ff */
[----:B------:R1:W-:Y:S02]  /*10f0*/  STS [UR20+0x8], R3 ;  /* 0x00000803ff007988 */ /* 0x0003e40008000814 */
.L_x_43:
[----:B------:R-:W-:Y:S05]  /*1100*/  BSYNC B5 ;  /* 0x0000000000057941 */ /* 0x000fea0003800000 */
.L_x_40:
[----:B-1-3--:R-:W1:Y:S02]  /*1110*/  @!P2 LDS R3, [UR20+0x8] ;  /* 0x00000814ff03a984 */ /* 0x00ae640008000800 */
[----:B-1----:R-:W-:-:S05]  /*1120*/  @!P2 LOP3.LUT R3, R3, 0x8000, RZ, 0xb8, !PT ;  /* 0x000080000303a812 */ /* 0x002fca00078eb8ff */
[----:B------:R1:W-:Y:S02]  /*1130*/  @!P2 STS [UR20+0x8], R3 ;  /* 0x00000803ff00a988 */ /* 0x0003e40008000814 */
.L_x_44:
[----:B------:R-:W-:Y:S05]  /*1140*/  BSYNC B4 ;  /* 0x0000000000047941 */ /* 0x000fea0003800000 */
.L_x_39:
[----:B------:R-:W-:Y:S05]  /*1150*/  WARPSYNC.ALL ;  /* 0x0000000000007948 */ /* 0x000fea0003800000 */
[----:B------:R-:W-:Y:S01]  /*1160*/  UIADD3 UR5, UR5, 0x100, URZ ;  /* 0x0000010005057890 */ /* 0x000fe2000fffe03f */
[----:B------:R-:W-:Y:S02]  /*1170*/  ISETP.GE.AND P1, PT, R10, 0x1, PT ;  /* 0x000000010a00780c */ /* 0x000fe40003f26270 */
[----:B------:R-:W-:Y:S02]  /*1180*/  CS2R R56, SRZ ;  /* 0x0000000000387805 */ /* 0x000fe4000001ff00 */
[----:B------:R-:W-:Y:S01]  /*1190*/  CS2R R58, SRZ ;  /* 0x00000000003a7805 */ /* 0x000fe2000001ff00 */
[----:B------:R-:W-:Y:S01]  /*11a0*/  UIADD3 UR32, UP0, UR5, UR32, URZ ;  /* 0x0000002005207290 */ /* 0x000fe2000ff1e03f */
[----:B------:R-:W-:-:S02]  /*11b0*/  CS2R R60, SRZ ;  /* 0x00000000003c7805 */ /* 0x000fc4000001ff00 */
[----:B------:R-:W-:Y:S02]  /*11c0*/  CS2R R62, SRZ ;  /* 0x00000000003e7805 */ /* 0x000fe4000001ff00 */
[----:B------:R-:W-:Y:S01]  /*11d0*/  CS2R R64, SRZ ;  /* 0x0000000000407805 */ /* 0x000fe2000001ff00 */
[----:B------:R-:W-:Y:S01]  /*11e0*/  ULEA.HI.X.SX32 UR33, UR5, UR33, 0x1, UP0 ;  /* 0x0000002105217291 */ /* 0x000fe200080f0e3f */
[----:B------:R-:W-:Y:S02]  /*11f0*/  CS2R R66, SRZ ;  /* 0x0000000000427805 */ /* 0x000fe4000001ff00 */
[----:B------:R-:W-:Y:S02]  /*1200*/  CS2R R68, SRZ ;  /* 0x0000000000447805 */ /* 0x000fe4000001ff00 */
[----:B------:R-:W-:Y:S02]  /*1210*/  CS2R R70, SRZ ;  /* 0x0000000000467805 */ /* 0x000fe4000001ff00 */
[----:B------:R-:W-:-:S02]  /*1220*/  CS2R R72, SRZ ;  /* 0x0000000000487805 */ /* 0x000fc4000001ff00 */
[----:B------:R-:W-:Y:S02]  /*1230*/  CS2R R74, SRZ ;  /* 0x00000000004a7805 */ /* 0x000fe4000001ff00 */
[----:B------:R-:W-:Y:S02]  /*1240*/  CS2R R76, SRZ ;  /* 0x00000000004c7805 */ /* 0x000fe4000001ff00 */
[----:B------:R-:W-:Y:S02]  /*1250*/  CS2R R78, SRZ ;  /* 0x00000000004e7805 */ /* 0x000fe4000001ff00 */
[----:B------:R-:W-:Y:S02]  /*1260*/  CS2R R80, SRZ ;  /* 0x0000000000507805 */ /* 0x000fe4000001ff00 */
[----:B------:R-:W-:Y:S02]  /*1270*/  CS2R R82, SRZ ;  /* 0x0000000000527805 */ /* 0x000fe4000001ff00 */
[----:B------:R-:W-:-:S02]  /*1280*/  CS2R R84, SRZ ;  /* 0x0000000000547805 */ /* 0x000fc4000001ff00 */
[----:B------:R-:W-:Y:S02]  /*1290*/  CS2R R86, SRZ ;  /* 0x0000000000567805 */ /* 0x000fe4000001ff00 */
[----:B------:R-:W-:Y:S02]  /*12a0*/  CS2R R24, SRZ ;  /* 0x0000000000187805 */ /* 0x000fe4000001ff00 */
[----:B------:R-:W-:Y:S02]  /*12b0*/  CS2R R26, SRZ ;  /* 0x00000000001a7805 */ /* 0x000fe4000001ff00 */
[----:B------:R-:W-:Y:S01]  /*12c0*/  CS2R R28, SRZ ;  /* 0x00000000001c7805 */ /* 0x000fe2000001ff00 */
[----:B------:R-:W-:Y:S01]  /*12d0*/  IMAD.MOV.U32 R30, RZ, RZ, RZ ;  /* 0x000000ffff1e7224 */ /* 0x000fe200078e00ff */
[----:B------:R-:W-:Y:S06]  /*12e0*/  @P0 BRA `(.L_x_45) ;  /* 0x0000000000280947 */ /* 0x000fec0003800000 */
[----:B-1-3--:R-:W1:Y:S01]  /*12f0*/  S2R R3, SR_LANEID ;  /* 0x0000000000037919 */ /* 0x00ae620000000000 */
[----:B------:R-:W-:Y:S05]  /*1300*/  WARPSYNC.ALL ;  /* 0x0000000000007948 */ /* 0x000fea0003800000 */
[----:B-1----:R-:W-:-:S05]  /*1310*/  IMAD.SHL.U32 R6, R3, 0x4, RZ ;  /* 0x0000000403067824 */ /* 0x002fca00078e00ff */
[----:B------:R-:W1:Y:S01]  /*1320*/  LDS R3, [R6+UR20] ;  /* 0x0000001406037984 */ /* 0x000e620008000800 */
[----:B----4-:R-:W-:-:S05]  /*1330*/  IADD3 R4, P3, R6, UR32, RZ ;  /* 0x0000002006047c10 */ /* 0x010fca000ff7e0ff */
[----:B------:R-:W-:-:S05]  /*1340*/  IMAD.X R5, RZ, RZ, UR33, P3 ;  /* 0x00000021ff057e24 */ /* 0x000fca00098e06ff */
[----:B-1----:R1:W3:Y:S01]  /*1350*/  ATOMG.E.EXCH.STRONG.GPU PT, RZ, [R4], R3 ;  /* 0x0000000304ff73a8 */ /* 0x0022e200041ee100 */
[----:B------:R-:W-:-:S04]  /*1360*/  DEPBAR {5,4,3,2,1,0} ;  /* 0x0000003f0000791a */ /* 0x000fc80000000000 */
[----:B------:R1:W-:Y:S01]  /*1370*/  UTMACCTL.IV [UR32] ;  /* 0x00000000200079b9 */ /* 0x0003e20008000000 */
[----:B------:R-:W-:Y:S01]  /*1380*/  NOP ;  /* 0x0000000000007918 */ /* 0x000fe20000000000 */
.L_x_45:
[----:B------:R-:W-:Y:S05]  /*1390*/  @P0 BRA `(.L_x_46) ;  /* 0x00000000000c0947 */ /* 0x000fea0003800000 */
[----:B------:R0:W-:Y:S01]  /*13a0*/  UTMACMDFLUSH ;  /* 0x00000000000079b7 */ /* 0x0001e20000000000 */
[----:B------:R-:W-:Y:S05]  /*13b0*/  @P0 BRA `(.L_x_46) ;  /* 0x0000000000040947 */ /* 0x000fea0003800000 */
[----:B------:R-:W-:-:S04]  /*13c0*/  DEPBAR.LE SB0, 0x0 ;  /* 0x000080000000791a */ /* 0x000fc80000000000 */
.L_x_46:
[----:B------:R-:W-:Y:S05]  /*13d0*/  WARPSYNC.ALL ;  /* 0x0000000000007948 */ /* 0x000fea0003800000 */
[----:B---3--:R-:W-:Y:S01]  /*13e0*/  BAR.SYNC.DEFER_BLOCKING 0x0 ;  /* 0x0000000000007b1d */ /* 0x008fe20000010000 */
[----:B------:R-:W-:Y:S01]  /*13f0*/  USHF.L.U32 UR11, UR23, 0x8, URZ ;  /* 0x00000008170b7899 */ /* 0x000fe2000800063f */
[----:B------:R-:W-:Y:S01]  /*1400*/  IMAD.MOV.U32 R31, RZ, RZ, RZ ;  /* 0x000000ffff1f7224 */ /* 0x000fe200078e00ff */
[----:B------:R-:W-:Y:S01]  /*1410*/  USHF.L.U32 UR15, UR34, 0x6, URZ ;  /* 0x00000006220f7899 */ /* 0x000fe2000800063f */
[----:B------:R-:W-:Y:S02]  /*1420*/  CS2R R32, SRZ ;  /* 0x0000000000207805 */ /* 0x000fe4000001ff00 */
[----:B------:R-:W-:Y:S01]  /*1430*/  CS2R R34, SRZ ;  /* 0x0000000000227805 */ /* 0x000fe2000001ff00 */
[----:B------:R-:W-:Y:S01]  /*1440*/  VOTEU.ALL UP0, P2 ;  /* 0x00000000003f7886 */ /* 0x000fe20001000000 */
[----:B------:R-:W-:Y:S01]  /*1450*/  UMOV UR6, 0x1 ;  /* 0x0000000100067882 */ /* 0x000fe20000000000 */
[----:B------:R-:W-:Y:S01]  /*1460*/  VOTEU.ALL UP1, P2 ;  /* 0x00000000003f7886 */ /* 0x000fe20001020000 */
[----:B------:R-:W-:-:S02]  /*1470*/  CS2R R36, SRZ ;  /* 0x0000000000247805 */ /* 0x000fc4000001ff00 */
[----:B------:R-:W-:Y:S01]  /*1480*/  CS2R R38, SRZ ;  /* 0x0000000000267805 */ /* 0x000fe2000001ff00 */
[----:B------:R-:W-:-:S04]  /*1490*/  @!UP0 UIADD3 UR8, -UR6, 0x100000, URZ ;  /* 0x0010000006088890 */ /* 0x000fc8000fffe13f */
[----:B------:R-:W-:Y:S02]  /*14a0*/  @!UP0 USHF.L.U32 UR9, UR8, 0xb, URZ ;  /* 0x0000000b08098899 */ /* 0x000fe4000800063f */
[----:B------:R-:W-:Y:S01]  /*14b0*/  @!UP0 USHF.L.U32 UR8, UR8, 0x1, URZ ;  /* 0x0000000108088899 */ /* 0x000fe2000800063f */
[----:B------:R-:W-:Y:S01]  /*14c0*/  CS2R R40, SRZ ;  /* 0x0000000000287805 */ /* 0x000fe2000001ff00 */
[----:B------:R-:W-:-:S04]  /*14d0*/  @!UP0 UIADD3 UR6, -UR6, 0x100000, URZ ;  /* 0x0010000006068890 */ /* 0x000fc8000fffe13f */
[----:B------:R-:W-:Y:S02]  /*14e0*/  @!UP0 USHF.L.U32 UR7, UR6, 0xb, URZ ;  /* 0x0000000b06078899 */ /* 0x000fe4000800063f */
[----:B------:R-:W-:Y:S01]  /*14f0*/  @!UP0 USHF.L.U32 UR6, UR6, 0x1, URZ ;  /* 0x0000000106068899 */ /* 0x000fe2000800063f */
[----:B------:R-:W-:Y:S01]  /*1500*/  CS2R R42, SRZ ;  /* 0x00000000002a7805 */ /* 0x000fe2000001ff00 */
[----:B------:R-:W-:Y:S01]  /*1510*/  VOTEU.ALL UP0, P2 ;  /* 0x00000000003f7886 */ /* 0x000fe20001000000 */
[----:B------:R-:W-:Y:S02]  /*1520*/  CS2R R44, SRZ ;  /* 0x00000000002c7805 */ /* 0x000fe4000001ff00 */
[----:B------:R-:W-:Y:S02]  /*1530*/  CS2R R46, SRZ ;  /* 0x00000000002e7805 */ /* 0x000fe4000001ff00 */
[----:B------:R-:W-:Y:S02]  /*1540*/  CS2R R48, SRZ ;  /* 0x0000000000307805 */ /* 0x000fe4000001ff00 */
[----:B------:R-:W-:-:S02]  /*1550*/  CS2R R50, SRZ ;  /* 0x0000000000327805 */ /* 0x000fc4000001ff00 */
[----:B------:R-:W-:Y:S02]  /*1560*/  CS2R R52, SRZ ;  /* 0x0000000000347805 */ /* 0x000fe4000001ff00 */
[----:B------:R-:W-:Y:S01]  /*1570*/  CS2R R54, SRZ ;  /* 0x0000000000367805 */ /* 0x000fe2000001ff00 */
[----:B------:R-:W3:Y:S02]  /*1580*/  FENCE.VIEW.ASYNC.S ;  /* 0x00000000000073c6 */ /* 0x000ee40000000000 */
[----:B---3--:R3:W4:Y:S02]  /*1590*/  @!UP0 SYNCS.EXCH.64 URZ, [UR20+0xa000], UR8 ;  /* 0x00a00008143f85b2 */ /* 0x0087240008000100 */
[----:B----4-:R-:W-:Y:S06]  /*15a0*/  BAR.SYNC.DEFER_BLOCKING 0x0 ;  /* 0x0000000000007b1d */ /* 0x010fec0000010000 */
[----:B------:R3:W4:Y:S01]  /*15b0*/  @!UP1 SYNCS.EXCH.64 URZ, [UR20+0xa008], UR6 ;  /* 0x00a00806143f95b2 */ /* 0x0007220008000100 */
[----:B------:R-:W-:Y:S05]  /*15c0*/  @!P1 BRA `(.L_x_47) ;  /* 0x0000000400989947 */ /* 0x000fea0003800000 */
[----:B-1----:R-:W-:Y:S02]  /*15d0*/  SHF.R.U32.HI R3, RZ, 0x5, R0 ;  /* 0x00000005ff037819 */ /* 0x002fe40000011600 */
[----:B------:R-:W-:Y:S02]  /*15e0*/  CS2R R56, SRZ ;  /* 0x0000000000387805 */ /* 0x000fe4000001ff00 */
[----:B------:R-:W-:Y:S02]  /*15f0*/  CS2R R58, SRZ ;  /* 0x00000000003a7805 */ /* 0x000fe4000001ff00 */
[----:B------:R-:W-:Y:S02]  /*1600*/  CS2R R60, SRZ ;  /* 0x00000000003c7805 */ /* 0x000fe4000001ff00 */
[----:B------:R-:W-:Y:S02]  /*1610*/  R2UR UR21, R3 ;  /* 0x00000000031572ca */ /* 0x000fe400000e0000 */
        /* <DEDUP_REMOVED lines=29> */
[----:B------:R-:W-:Y:S01]  /*17f0*/  UMOV UR5, URZ ;  /* 0x0000003f00057c82 */ /* 0x000fe20008000000 */
[----:B------:R-:W-:-:S05]  /*1800*/  UMOV UR10, URZ ;  /* 0x0000003f000a7c82 */ /* 0x000fca0008000000 */
.L_x_49:
[----:B----4-:R-:W-:Y:S01]  /*1810*/  BAR.SYNC.DEFER_BLOCKING 0x0 ;  /* 0x0000000000007b1d */ /* 0x010fe20000010000 */
[----:B------:R-:W-:Y:S01]  /*1820*/  ULEA UR18, UR5, UR20, 0x3 ;  /* 0x0000001405127291 */ /* 0x000fe2000f8e183f */
[----:B------:R-:W-:Y:S01]  /*1830*/  @!P2 IMAD.MOV.U32 R3, RZ, RZ, 0x5000 ;  /* 0x00005000ff03a424 */ /* 0x000fe200078e00ff */
[----:B------:R-:W-:Y:S01]  /*1840*/  ELECT P0, URZ, PT ;  /* 0x00000000003f782f */ /* 0x000fe20003800000 */
[----:B---3--:R-:W-:-:S03]  /*1850*/  ULEA UR8, UR5, UR20, 0xe ;  /* 0x0000001405087291 */ /* 0x008fc6000f8e703f */
[----:B------:R-:W-:Y:S02]  /*1860*/  ISETP.LT.U32.AND P0, PT, R2, 0x20, P0 ;  /* 0x000000200200780c */ /* 0x000fe40000701070 */
[----:B------:R-:W-:Y:S01]  /*1870*/  ELECT P1, URZ, PT ;  /* 0x00000000003f782f */ /* 0x000fe20003820000 */
[----:B------:R-:W-:-:S03]  /*1880*/  ULEA UR12, UR5, UR20, 0xc ;  /* 0x00000014050c7291 */ /* 0x000fc6000f8e603f */
[----:B------:R-:W-:Y:S01]  /*1890*/  ISETP.LT.U32.AND P1, PT, R2, 0x20, P1 ;  /* 0x000000200200780c */ /* 0x000fe20000f21070 */
[----:B------:R-:W-:Y:S01]  /*18a0*/  UMOV UR14, UR10 ;  /* 0x0000000a000e7c82 */ /* 0x000fe20008000000 */
[----:B------:R-:W-:-:S05]  /*18b0*/  UIADD3 UR12, UR12, 0x8000, URZ ;  /* 0x000080000c0c7890 */ /* 0x000fca000fffe03f */
[----:B------:R-:W-:Y:S01]  /*18c0*/  VOTEU.ANY UP0, P0 ;  /* 0x00000000003f7886 */ /* 0x000fe20000000100 */
[----:B------:R-:W-:Y:S01]  /*18d0*/  VOTEU.ANY UP2, P0 ;  /* 0x00000000003f7886 */ /* 0x000fe20000040100 */
[----:B------:R1:W-:Y:S01]  /*18e0*/  @!P2 SYNCS.ARRIVE.TRANS64 RZ, [UR18+0xa000], R3 ;  /* 0x00a00003ffffa9a7 */ /* 0x0003e20008000012 */
[----:B------:R3:W-:Y:S06]  /*18f0*/  MEMBAR.ALL.CTA ;  /* 0x0000000000007992 */ /* 0x0007ec0000008000 */
[----:B---3--:R-:W3:Y:S01]  /*1900*/  FENCE.VIEW.ASYNC.S ;  /* 0x00000000000073c6 */ /* 0x008ee20000000000 */
[----:B------:R-:W-:Y:S01]  /*1910*/  @UP0 UIADD3 UR9, UR18, 0xa000, URZ ;  /* 0x0000a00012090890 */ /* 0x000fe2000fffe03f */
[----:B------:R-:W-:Y:S01]  /*1920*/  @UP0 UMOV UR6, UR28 ;  /* 0x0000001c00060c82 */ /* 0x000fe20008000000 */
[----:B------:R-:W-:Y:S01]  /*1930*/  @UP0 UMOV UR7, UR29 ;  /* 0x0000001d00070c82 */ /* 0x000fe20008000000 */
[----:B---3--:R-:W-:Y:S01]  /*1940*/  VOTEU.ANY UP1, P1 ;  /* 0x00000000003f7886 */ /* 0x008fe20000820100 */
[----:B------:R-:W-:Y:S01]  /*1950*/  VOTEU.ANY UP3, P1 ;  /* 0x00000000003f7886 */ /* 0x000fe20000860100 */
[----:B-1----:R-:W-:-:S03]  /*1960*/  IMAD.U32 R3, RZ, RZ, UR4 ;  /* 0x00000004ff037e24 */ /* 0x002fc6000f8e00ff */
[----:B------:R-:W-:Y:S01]  /*1970*/  @UP1 UIADD3 UR13, UR18, 0xa000, URZ ;  /* 0x0000a000120d1890 */ /* 0x000fe2000fffe03f */
[----:B------:R-:W-:Y:S01]  /*1980*/  @UP1 UMOV UR16, UR30 ;  /* 0x0000001e00101c82 */ /* 0x000fe20008000000 */
[----:B------:R-:W-:Y:S01]  /*1990*/  @UP1 UMOV UR17, UR31 ;  /* 0x0000001f00111c82 */ /* 0x000fe20008000000 */
[----:B------:R-:W-:Y:S01]  /*19a0*/  SHF.L.U32 R3, R3, 0x1f, RZ ;  /* 0x0000001f03037819 */ /* 0x000fe200000006ff */
[----:B------:R-:W-:Y:S06]  /*19b0*/  BAR.SYNC.DEFER_BLOCKING 0x0 ;  /* 0x0000000000007b1d */ /* 0x000fec0000010000 */
[----:B------:R1:W-:Y:S02]  /*19c0*/  @UP2 UTMALDG.2D [UR8], [UR6] ;  /* 0x00000008060025b4 */ /* 0x0003e40008008000 */
[----:B------:R-:W-:Y:S06]  /*19d0*/  BAR.SYNC.DEFER_BLOCKING 0x0 ;  /* 0x0000000000007b1d */ /* 0x000fec0000010000 */
[----:B------:R1:W-:Y:S02]  /*19e0*/  @UP3 UTMALDG.2D [UR12], [UR16] ;  /* 0x0000000c100035b4 */ /* 0x0003e40008008000 */
[----:B------:R-:W-:Y:S06]  /*19f0*/  BAR.SYNC.DEFER_BLOCKING 0x0 ;  /* 0x0000000000007b1d */ /* 0x000fec0000010000 */
[----:B------:R-:W3:Y:S02]  /*1a00*/  SYNCS.PHASECHK.TRANS64.TRYWAIT P0, [UR18+0xa000], R3 ;  /* 0x00a00003ff0075a7 */ /* 0x000ee40008000152 */
[----:B-1-3--:R-:W-:Y:S05]  /*1a10*/  @!P0 BRA `(.L_x_48) ;  /* 0x0000000400b08947 */ /* 0x00afea0003800000 */
.L_x_50:
[----:B------:R-:W-:Y:S01]  /*1a20*/  USHF.L.U32 UR6, UR21, 0x6, URZ ;  /* 0x0000000615067899 */ /* 0x000fe2000800063f */
[----:B------:R-:W-:Y:S02]  /*1a30*/  WARPGROUP.DEPBAR.LE gsb0, 0x0 ;  /* 0x00008000000079c5 */ /* 0x000fe40000010000 */
[----:B------:R-:W-:Y:S01]  /*1a40*/  USHF.R.U32.HI UR7, URZ, 0x4, UR12 ;  /* 0x000000043f077899 */ /* 0x000fe2000801160c */
[----:B------:R-:W-:Y:S01]  /*1a50*/  WARPGROUP.ARRIVE ;  /* 0x00000000000079c5 */ /* 0x000fe20000000000 */
[----:B------:R-:W-:Y:S01]  /*1a60*/  ULOP3.LUT UR6, UR6, 0x100, URZ, 0xc0, !UPT ;  /* 0x0000010006067892 */ /* 0x000fe2000f8ec03f */
[----:B------:R-:W1:Y:S01]  /*1a70*/  LDC R3, c[0x0][0x230] ;  /* 0x00008c00ff037b82 */ /* 0x000e620000000800 */
[----:B------:R-:W-:Y:S01]  /*1a80*/  UMOV UR19, 0x80000020 ;  /* 0x8000002000137882 */ /* 0x000fe20000000000 */
[----:B------:R-:W-:Y:S01]  /*1a90*/  UMOV UR17, 0x80000020 ;  /* 0x8000002000117882 */ /* 0x000fe20000000000 */
[----:B------:R-:W-:Y:S02]  /*1aa0*/  ULEA.HI UR8, UR8, UR6, URZ, 0x1c ;  /* 0x0000000608087291 */ /* 0x000fe4000f8fe03f */
[----:B------:R-:W-:-:S02]  /*1ab0*/  USGXT.U32 UR6, UR7, 0xe ;  /* 0x0000000e0706789a */ /* 0x000fc40008000000 */
[----:B------:R-:W-:Y:S01]  /*1ac0*/  ULOP3.LUT UR16, UR8, 0x3fff, URZ, 0xc0, !UPT ;  /* 0x00003fff08107892 */ /* 0x000fe2000f8ec03f */
[----:B------:R-:W-:Y:S01]  /*1ad0*/  UMOV UR7, URZ ;  /* 0x0000003f00077c82 */ /* 0x000fe20008000000 */
[----:B------:R-:W-:Y:S02]  /*1ae0*/  UMOV UR26, 0xfffffffe ;  /* 0xfffffffe001a7882 */ /* 0x000fe40000000000 */
[----:B------:R-:W-:Y:S01]  /*1af0*/  UIADD3 UR24, UP0, UR16, 0x2, URZ ;  /* 0x0000000210187890 */ /* 0x000fe2000ff1e03f */
[----:B------:R-:W-:Y:S01]  /*1b00*/  UMOV UR18, UR6 ;  /* 0x0000000600127c82 */ /* 0x000fe20008000000 */
[----:B------:R-:W-:Y:S02]  /*1b10*/  UMOV UR27, 0x7fffffdf ;  /* 0x7fffffdf001b7882 */ /* 0x000fe40000000000 */
[----:B------:R-:W-:Y:S01]  /*1b20*/  UIADD3.X UR25, UR7, -0x7fffffe0, URZ, UP0, !UPT ;  /* 0x8000002007197890 */ /* 0x000fe200087fe43f */
[----:B------:R-:W-:Y:S01]  /*1b30*/  HGMMA.64x64x16.F32 R56, gdesc[UR16], R56 ;  /* 0x00e00000103879f0 */ /* 0x000fe20008700838 */
[----:B------:R-:W-:Y:S01]  /*1b40*/  UIADD3 UR10, UR10, 0x20, URZ ;  /* 0x000000200a0a7890 */ /* 0x000fe2000fffe03f */
[----:B------:R-:W-:Y:S01]  /*1b50*/  UMOV UR7, URZ ;  /* 0x0000003f00077c82 */ /* 0x000fe20008000000 */
[----:B------:R-:W-:-:S02]  /*1b60*/  UIADD3.64 UR16, UR24, 0x1fe, URZ ;  /* 0x000001fe18107897 */ /* 0x000fc4000fffe03f */
[----:B------:R-:W-:Y:S02]  /*1b70*/  UIADD3.64 UR26, UR6, -UR26, URZ ;  /* 0x8000001a061a7297 */ /* 0x000fe4000fffe03f */
[----:B------:R-:W-:Y:S01]  /*1b80*/  UIADD3 UR5, UR5, 0x1, URZ ;  /* 0x0000000105057890 */ /* 0x000fe2000fffe03f */
[----:B-1----:R-:W-:-:S03]  /*1b90*/  ISETP.LE.AND P0, PT, R3, UR10, PT ;  /* 0x0000000a03007c0c */ /* 0x002fc6000bf03270 */
[----:B------:R-:W-:-:S04]  /*1ba0*/  UISETP.NE.U32.AND UP0, UPT, UR5, 0x2, UPT ;  /* 0x000000020500788c */ /* 0x000fc8000bf05070 */
[----:B------:R-:W-:Y:S02]  /*1bb0*/  USEL UR6, URZ, 0x1, UP0 ;  /* 0x000000013f067887 */ /* 0x000fe40008000000 */
[----:B------:R-:W-:Y:S02]  /*1bc0*/  USEL UR5, UR5, URZ, UP0 ;  /* 0x0000003f05057287 */ /* 0x000fe40008000000 */
[----:B------:R-:W-:Y:S01]  /*1bd0*/  ULOP3.LUT UR4, UR4, UR6, URZ, 0x3c, !UPT ;  /* 0x0000000604047292 */ /* 0x000fe2000f8e3c3f */
[----:B------:R-:W-:Y:S01]  /*1be0*/  HGMMA.64x64x16.F32 R56, gdesc[UR24], R56 ;  /* 0x00e00000183879f0 */ /* 0x000fe20008700838 */
[----:B------:R-:W-:-:S03]  /*1bf0*/  UIADD3.64 UR24, UR24, 0x200, URZ ;  /* 0x0000020018187897 */ /* 0x000fc6000fffe03f */
[----:B------:R-:W-:Y:S06]  /*1c00*/  HGMMA.64x64x16.F32 R24, gdesc[UR16], R24 ;  /* 0x00e00000101879f0 */ /* 0x000fec0008700818 */
[----:B------:R-:W-:Y:S01]  /*1c10*/  HGMMA.64x64x16.F32 R24, gdesc[UR24], R24, gsb0 ;  /* 0x00e00000181879f0 */ /* 0x000fe20008000818 */
[----:B------:R-:W-:Y:S05]  /*1c20*/  @!P0 BRA `(.L_x_49) ;  /* 0xfffffff800f88947 */ /* 0x000fea000383ffff */
.L_x_47:
[----:B------:R-:W-:Y:S02]  /*1c30*/  WARPGROUP.DEPBAR.LE gsb0, 0x0 ;  /* 0x00008000000079c5 */ /* 0x000fe40000010000 */
[----:B----4-:R-:W-:Y:S01]  /*1c40*/  BAR.SYNC.DEFER_BLOCKING 0x0 ;  /* 0x0000000000007b1d */ /* 0x010fe20000010000 */
[C---:B-1----:R-:W-:Y:S01]  /*1c50*/  IMAD.SHL.U32 R3, R0.reuse, 0x80, RZ ;  /* 0x0000008000037824 */ /* 0x042fe200078e00ff */
[----:B------:R-:W-:Y:S01]  /*1c60*/  ELECT P0, URZ, PT ;  /* 0x00000000003f782f */ /* 0x000fe20003800000 */
[----:B------:R-:W-:Y:S01]  /*1c70*/  IMAD.SHL.U32 R4, R0, 0x10, RZ ;  /* 0x0000001000047824 */ /* 0x000fe200078e00ff */
[----:B------:R-:W-:Y:S02]  /*1c80*/  F2FP.F16.F32.PACK_AB R56, R57, R56 ;  /* 0x000000383938723e */ /* 0x000fe400000000ff */
[----:B------:R-:W-:Y:S01]  /*1c90*/  LOP3.LUT R3, R3, 0x780, RZ, 0xc0, !PT ;  /* 0x0000078003037812 */ /* 0x000fe200078ec0ff */
[----:B------:R-:W-:Y:S01]  /*1ca0*/  UMOV UR21, UR15 ;  /* 0x0000000f00157c82 */ /* 0x000fe20008000000 */
[----:B------:R-:W-:Y:S01]  /*1cb0*/  F2FP.F16.F32.PACK_AB R57, R59, R58 ;  /* 0x0000003a3b39723e */ /* 0x000fe200000000ff */
[----:B------:R-:W-:Y:S01]  /*1cc0*/  UMOV UR22, UR11 ;  /* 0x0000000b00167c82 */ /* 0x000fe20008000000 */
[----:B------:R-:W-:-:S02]  /*1cd0*/  LOP3.LUT R3, R3, 0x70, R4, 0xf8, !PT ;  /* 0x0000007003037812 */ /* 0x000fc400078ef804 */
[----:B------:R-:W-:Y:S02]  /*1ce0*/  F2FP.F16.F32.PACK_AB R24, R25, R24 ;  /* 0x000000181918723e */ /* 0x000fe400000000ff */
[----:B------:R-:W-:Y:S01]  /*1cf0*/  LOP3.LUT R3, R3, 0x10, R0, 0x78, !PT ;  /* 0x0000001003037812 */ /* 0x000fe200078e7800 */
[----:B------:R-:W-:Y:S01]  /*1d00*/  IMAD.SHL.U32 R0, R0, 0x40, RZ ;  /* 0x0000004000007824 */ /* 0x000fe200078e00ff */
[----:B------:R-:W-:Y:S02]  /*1d10*/  ISETP.LT.U32.AND P0, PT, R2, 0x20, P0 ;  /* 0x000000200200780c */ /* 0x000fe40000701070 */
[----:B------:R-:W-:Y:S02]  /*1d20*/  F2FP.F16.F32.PACK_AB R58, R61, R60 ;  /* 0x0000003c3d3a723e */ /* 0x000fe400000000ff */
[----:B------:R-:W-:Y:S02]  /*1d30*/  LOP3.LUT R0, R3, 0x3800, R0, 0xf8, !PT ;  /* 0x0000380003007812 */ /* 0x000fe400078ef800 */
[----:B------:R-:W-:Y:S01]  /*1d40*/  F2FP.F16.F32.PACK_AB R59, R63, R62 ;  /* 0x0000003e3f3b723e */ /* 0x000fe200000000ff */
[----:B------:R-:W1:Y:S02]  /*1d50*/  @!P2 SYNCS.CCTL.IV [UR20+0xa000] ;  /* 0x00a00000ff00a9b1 */ /* 0x000e640008000014 */
[----:B-1----:R-:W-:Y:S01]  /*1d60*/  BAR.SYNC.DEFER_BLOCKING 0x0 ;  /* 0x0000000000007b1d */ /* 0x002fe20000010000 */
[C---:B------:R-:W-:Y:S01]  /*1d70*/  LOP3.LUT R3, R0.reuse, 0x20, RZ, 0x3c, !PT ;  /* 0x0000002000037812 */ /* 0x040fe200078e3cff */
[C---:B------:R-:W-:Y:S01]  /*1d80*/  VIADD R2, R0.reuse, UR20 ;  /* 0x0000001400027c36 */ /* 0x040fe20008000000 */
[----:B------:R-:W-:-:S02]  /*1d90*/  LOP3.LUT R4, R0, 0x40, RZ, 0x3c, !PT ;  /* 0x0000004000047812 */ /* 0x000fc400078e3cff */
[----:B------:R-:W-:Y:S01]  /*1da0*/  F2FP.F16.F32.PACK_AB R64, R65, R64 ;  /* 0x000000404140723e */ /* 0x000fe200000000ff */
[----:B------:R-:W-:Y:S01]  /*1db0*/  VIADD R3, R3, UR20 ;  /* 0x0000001403037c36 */ /* 0x000fe20008000000 */
[----:B------:R-:W-:Y:S01]  /*1dc0*/  F2FP.F16.F32.PACK_AB R25, R27, R26 ;  /* 0x0000001a1b19723e */ /* 0x000fe200000000ff */
[----:B------:R-:W-:Y:S01]  /*1dd0*/  VIADD R4, R4, UR20 ;  /* 0x0000001404047c36 */ /* 0x000fe20008000000 */
[----:B------:R-:W-:Y:S01]  /*1de0*/  F2FP.F16.F32.PACK_AB R65, R67, R66 ;  /* 0x000000424341723e */ /* 0x000fe200000000ff */
[----:B------:R-:W-:Y:S01]  /*1df0*/  VOTEU.ANY UP0, P0 ;  /* 0x00000000003f7886 */ /* 0x000fe20000000100 */
[----:B------:R-:W-:Y:S01]  /*1e00*/  F2FP.F16.F32.PACK_AB R26, R29, R28 ;  /* 0x0000001c1d1a723e */ /* 0x000fe200000000ff */
[----:B------:R-:W-:Y:S01]  /*1e10*/  VOTEU.ANY UP1, P0 ;  /* 0x00000000003f7886 */ /* 0x000fe20000020100 */
[----:B------:R-:W-:Y:S02]  /*1e20*/  F2FP.F16.F32.PACK_AB R27, R31, R30 ;  /* 0x0000001e1f1b723e */ /* 0x000fe400000000ff */
[----:B------:R-:W-:Y:S01]  /*1e30*/  F2FP.F16.F32.PACK_AB R32, R33, R32 ;  /* 0x000000202120723e */ /* 0x000fe200000000ff */
[----:B---3--:R-:W-:Y:S01]  /*1e40*/  @UP0 UMOV UR6, UR32 ;  /* 0x0000002000060c82 */ /* 0x008fe20008000000 */
[----:B------:R-:W-:Y:S01]  /*1e50*/  LOP3.LUT R0, R0, 0x60, RZ, 0x3c, !PT ;  /* 0x0000006000007812 */ /* 0x000fe200078e3cff */
[----:B------:R-:W-:Y:S01]  /*1e60*/  @UP0 UMOV UR7, UR33 ;  /* 0x0000002100070c82 */ /* 0x000fe20008000000 */
[----:B------:R-:W-:-:S02]  /*1e70*/  F2FP.F16.F32.PACK_AB R66, R69, R68 ;  /* 0x000000444542723e */ /* 0x000fc400000000ff */
[----:B------:R-:W-:Y:S01]  /*1e80*/  F2FP.F16.F32.PACK_AB R67, R71, R70 ;  /* 0x000000464743723e */ /* 0x000fe200000000ff */
[----:B------:R-:W-:Y:S01]  /*1e90*/  VIADD R0, R0, UR20 ;  /* 0x0000001400007c36 */ /* 0x000fe20008000000 */
[----:B------:R-:W-:Y:S01]  /*1ea0*/  F2FP.F16.F32.PACK_AB R72, R73, R72 ;  /* 0x000000484948723e */ /* 0x000fe200000000ff */
[----:B------:R-:W1:Y:S01]  /*1eb0*/  @!P2 SYNCS.CCTL.IV [UR20+0xa008] ;  /* 0x00a00800ff00a9b1 */ /* 0x000e620008000014 */
[----:B------:R-:W-:Y:S01]  /*1ec0*/  F2FP.F16.F32.PACK_AB R33, R35, R34 ;  /* 0x000000222321723e */ /* 0x000fe200000000ff */
[----:B-1----:R-:W-:Y:S01]  /*1ed0*/  STSM.16.M88.4 [R2], R56 ;  /* 0x0000003802007844 */ /* 0x002fe20000000200 */
[----:B------:R-:W-:Y:S02]  /*1ee0*/  F2FP.F16.F32.PACK_AB R73, R75, R74 ;  /* 0x0000004a4b49723e */ /* 0x000fe400000000ff */
[----:B------:R-:W-:Y:S01]  /*1ef0*/  F2FP.F16.F32.PACK_AB R34, R37, R36 ;  /* 0x000000242522723e */ /* 0x000fe200000000ff */
[----:B------:R-:W-:Y:S01]  /*1f00*/  STSM.16.M88.4 [R2+0x4000], R24 ;  /* 0x0040001802007844 */ /* 0x000fe20000000200 */
[----:B------:R-:W-:-:S02]  /*1f10*/  F2FP.F16.F32.PACK_AB R35, R39, R38 ;  /* 0x000000262723723e */ /* 0x000fc400000000ff */
[----:B------:R-:W-:Y:S01]  /*1f20*/  F2FP.F16.F32.PACK_AB R40, R41, R40 ;  /* 0x000000282928723e */ /* 0x000fe200000000ff */
[----:B------:R-:W-:Y:S01]  /*1f30*/  STSM.16.M88.4 [R3], R64 ;  /* 0x0000004003007844 */ /* 0x000fe20000000200 */
[----:B------:R-:W-:Y:S02]  /*1f40*/  F2FP.F16.F32.PACK_AB R74, R77, R76 ;  /* 0x0000004c4d4a723e */ /* 0x000fe400000000ff */
[----:B------:R-:W-:Y:S01]  /*1f50*/  F2FP.F16.F32.PACK_AB R75, R79, R78 ;  /* 0x0000004e4f4b723e */ /* 0x000fe200000000ff */
[----:B------:R-:W-:Y:S01]  /*1f60*/  STSM.16.M88.4 [R3+0x4000], R32 ;  /* 0x0040002003007844 */ /* 0x000fe20000000200 */
[----:B------:R-:W-:Y:S02]  /*1f70*/  F2FP.F16.F32.PACK_AB R80, R81, R80 ;  /* 0x000000505150723e */ /* 0x000fe400000000ff */
[----:B------:R-:W-:Y:S01]  /*1f80*/  F2FP.F16.F32.PACK_AB R41, R43, R42 ;  /* 0x0000002a2b29723e */ /* 0x000fe200000000ff */
[----:B------:R-:W-:Y:S01]  /*1f90*/  STSM.16.M88.4 [R4], R72 ;  /* 0x0000004804007844 */ /* 0x000fe20000000200 */
[----:B------:R-:W-:-:S02]  /*1fa0*/  F2FP.F16.F32.PACK_AB R81, R83, R82 ;  /* 0x000000525351723e */ /* 0x000fc400000000ff */
[----:B------:R-:W-:Y:S02]  /*1fb0*/  F2FP.F16.F32.PACK_AB R42, R45, R44 ;  /* 0x0000002c2d2a723e */ /* 0x000fe400000000ff */
[----:B------:R-:W-:Y:S02]  /*1fc0*/  F2FP.F16.F32.PACK_AB R43, R47, R46 ;  /* 0x0000002e2f2b723e */ /* 0x000fe400000000ff */
[----:B------:R-:W-:Y:S02]  /*1fd0*/  F2FP.F16.F32.PACK_AB R48, R49, R48 ;  /* 0x000000303130723e */ /* 0x000fe400000000ff */
[----:B------:R-:W-:Y:S01]  /*1fe0*/  F2FP.F16.F32.PACK_AB R82, R85, R84 ;  /* 0x000000545552723e */ /* 0x000fe200000000ff */
[----:B------:R-:W-:Y:S01]  /*1ff0*/  STSM.16.M88.4 [R4+0x4000], R40 ;  /* 0x0040002804007844 */ /* 0x000fe20000000200 */
[----:B------:R-:W-:Y:S02]  /*2000*/  F2FP.F16.F32.PACK_AB R83, R87, R86 ;  /* 0x000000565753723e */ /* 0x000fe400000000ff */
[----:B------:R-:W-:-:S02]  /*2010*/  F2FP.F16.F32.PACK_AB R49, R51, R50 ;  /* 0x000000323331723e */ /* 0x000fc400000000ff */
[----:B------:R-:W-:Y:S01]  /*2020*/  F2FP.F16.F32.PACK_AB R50, R53, R52 ;  /* 0x000000343532723e */ /* 0x000fe200000000ff */
[----:B------:R-:W-:Y:S01]  /*2030*/  STSM.16.M88.4 [R0], R80 ;  /* 0x0000005000007844 */ /* 0x000fe20000000200 */
[----:B------:R-:W-:-:S05]  /*2040*/  F2FP.F16.F32.PACK_AB R51, R55, R54 ;  /* 0x000000363733723e */ /* 0x000fca00000000ff */
[----:B------:R-:W-:Y:S01]  /*2050*/  STSM.16.M88.4 [R0+0x4000], R48 ;  /* 0x0040003000007844 */ /* 0x000fe20000000200 */
[----:B------:R1:W-:Y:S06]  /*2060*/  MEMBAR.ALL.CTA ;  /* 0x0000000000007992 */ /* 0x0003ec0000008000 */
[----:B-1----:R-:W1:Y:S02]  /*2070*/  FENCE.VIEW.ASYNC.S ;  /* 0x00000000000073c6 */ /* 0x002e640000000000 */
[----:B-1----:R-:W-:Y:S06]  /*2080*/  BAR.SYNC.DEFER_BLOCKING 0x0 ;  /* 0x0000000000007b1d */ /* 0x002fec0000010000 */
[----:B------:R1:W-:Y:S01]  /*2090*/  @UP1 UTMASTG.2D [UR20], [UR6] ;  /* 0x00000014060013b5 */ /* 0x0003e20008008000 */
[----:B------:R0:W-:Y:S01]  /*20a0*/  UTMACMDFLUSH ;  /* 0x00000000000079b7 */ /* 0x0001e20000000000 */
[----:B------:R-:W-:-:S04]  /*20b0*/  DEPBAR.LE SB0, 0x0 ;  /* 0x000080000000791a */ /* 0x000fc80000000000 */
[----:B------:R-:W-:Y:S06]  /*20c0*/  BAR.SYNC.DEFER_BLOCKING 0x0 ;  /* 0x0000000000007b1d */ /* 0x000fec0000010000 */
[----:B-1----:R-:W-:Y:S05]  /*20d0*/  EXIT ;  /* 0x000000000000794d */ /* 0x002fea0003800000 */
.L_x_48:
[----:B------:R-:W1:Y:S02]  /*20e0*/  SYNCS.PHASECHK.TRANS64.TRYWAIT P0, [UR18+0xa000], R3 ;  /* 0x00a00003ff0075a7 */ /* 0x000e640008000152 */
[----:B-1----:R-:W-:Y:S05]  /*20f0*/  @!P0 BRA `(.L_x_48) ;  /* 0xfffffffc00f88947 */ /* 0x002fea000383ffff */
[----:B------:R-:W-:Y:S05]  /*2100*/  BRA `(.L_x_50) ;  /* 0xfffffff800447947 */ /* 0x000fea000383ffff */
.L_x_51:
[----:B------:R-:W-:-:S00]  /*2110*/  BRA `(.L_x_51) ;  /* 0xfffffffc00fc7947 */ /* 0x000fc0000383ffff */
[----:B------:R-:W-:-:S00]  /*2120*/  NOP ;  /* 0x0000000000007918 */ /* 0x000fc00000000000 */
        /* <DEDUP_REMOVED lines=13> */
.L_x_52:


//--------------------- .nv.shared.gluon_wgmma    --------------------------
	.section	.nv.shared.gluon_wgmma,"aw",@nobits
	.sectionflags	@""
	.align	16
	.zero		1024


//--------------------- .nv.shared.reserved.0     --------------------------
	.section	.nv.shared.reserved.0,"aw",@nobits
	.weak		__nv_reservedSMEM_offset_0_alias
	.size		__nv_reservedSMEM_offset_0_alias, 0, 0
	.other		__nv_reservedSMEM_offset_0_alias,@"STO_CUDA_RESERVED_SHARED STV_DEFAULT"
__nv_reservedSMEM_offset_0_alias:
	.zero		0


//--------------------- .nv.constant0.gluon_wgmma --------------------------
	.section	.nv.constant0.gluon_wgmma,"a",@progbits
	.sectionflags	@""
	.align	4
.nv.constant0.gluon_wgmma:
	.zero		608


//--------------------- SYMBOLS --------------------------

	.type		.nv.reservedSmem.offset0,@object
	.size		.nv.reservedSmem.offset0,0x4
